//
// Generated by NVIDIA NVVM Compiler
//
// Compiler Build ID: CL-36424714
// Cuda compilation tools, release 13.0, V13.0.88
// Based on NVVM 20.0.0
//

.version 9.0
.target sm_100
.address_size 64

	// .globl	_Z15spmv_csr_kerneljPjS_PfS0_S0_

.visible .entry _Z15spmv_csr_kerneljPjS_PfS0_S0_(
	.param .u32 _Z15spmv_csr_kerneljPjS_PfS0_S0__param_0,
	.param .u64 .ptr .align 1 _Z15spmv_csr_kerneljPjS_PfS0_S0__param_1,
	.param .u64 .ptr .align 1 _Z15spmv_csr_kerneljPjS_PfS0_S0__param_2,
	.param .u64 .ptr .align 1 _Z15spmv_csr_kerneljPjS_PfS0_S0__param_3,
	.param .u64 .ptr .align 1 _Z15spmv_csr_kerneljPjS_PfS0_S0__param_4,
	.param .u64 .ptr .align 1 _Z15spmv_csr_kerneljPjS_PfS0_S0__param_5
)
{
	.reg .pred 	%p<11>;
	.reg .b32 	%r<65>;
	.reg .b32 	%f<112>;
	.reg .b64 	%rd<87>;

	ld.param.u32 	%r23, [_Z15spmv_csr_kerneljPjS_PfS0_S0__param_0];
	ld.param.u64 	%rd6, [_Z15spmv_csr_kerneljPjS_PfS0_S0__param_1];
	ld.param.u64 	%rd8, [_Z15spmv_csr_kerneljPjS_PfS0_S0__param_2];
	ld.param.u64 	%rd9, [_Z15spmv_csr_kerneljPjS_PfS0_S0__param_3];
	ld.param.u64 	%rd10, [_Z15spmv_csr_kerneljPjS_PfS0_S0__param_4];
	ld.param.u64 	%rd7, [_Z15spmv_csr_kerneljPjS_PfS0_S0__param_5];
	cvta.to.global.u64 	%rd1, %rd10;
	cvta.to.global.u64 	%rd2, %rd8;
	cvta.to.global.u64 	%rd3, %rd9;
	mov.u32 	%r24, %ntid.x;
	mov.u32 	%r25, %ctaid.x;
	mov.u32 	%r26, %tid.x;
	mad.lo.s32 	%r1, %r24, %r25, %r26;
	setp.ge.u32 	%p1, %r1, %r23;
	@%p1 bra 	$L__BB0_15;
	cvta.to.global.u64 	%rd11, %rd6;
	mul.wide.s32 	%rd12, %r1, 4;
	add.s64 	%rd13, %rd11, %rd12;
	ld.global.u32 	%r60, [%rd13];
	ld.global.u32 	%r3, [%rd13+4];
	setp.ge.s32 	%p2, %r60, %r3;
	mov.f32 	%f111, 0f00000000;
	@%p2 bra 	$L__BB0_14;
	sub.s32 	%r4, %r3, %r60;
	and.b32  	%r5, %r4, 15;
	sub.s32 	%r27, %r60, %r3;
	setp.gt.u32 	%p3, %r27, -16;
	mov.f32 	%f111, 0f00000000;
	@%p3 bra 	$L__BB0_5;
	and.b32  	%r28, %r4, -16;
	neg.s32 	%r58, %r28;
	add.s64 	%rd4, %rd3, 32;
	add.s64 	%rd5, %rd2, 32;
	mov.f32 	%f111, 0f00000000;
$L__BB0_4:
	.pragma "nounroll";
	mul.wide.s32 	%rd14, %r60, 4;
	add.s64 	%rd15, %rd4, %rd14;
	add.s64 	%rd16, %rd5, %rd14;
	ld.global.f32 	%f18, [%rd15+-32];
	ld.global.u32 	%r29, [%rd16+-32];
	mul.wide.u32 	%rd17, %r29, 4;
	add.s64 	%rd18, %rd1, %rd17;
	ld.global.f32 	%f19, [%rd18];
	fma.rn.f32 	%f20, %f18, %f19, %f111;
	ld.global.f32 	%f21, [%rd15+-28];
	ld.global.u32 	%r30, [%rd16+-28];
	mul.wide.u32 	%rd19, %r30, 4;
	add.s64 	%rd20, %rd1, %rd19;
	ld.global.f32 	%f22, [%rd20];
	fma.rn.f32 	%f23, %f21, %f22, %f20;
	ld.global.f32 	%f24, [%rd15+-24];
	ld.global.u32 	%r31, [%rd16+-24];
	mul.wide.u32 	%rd21, %r31, 4;
	add.s64 	%rd22, %rd1, %rd21;
	ld.global.f32 	%f25, [%rd22];
	fma.rn.f32 	%f26, %f24, %f25, %f23;
	ld.global.f32 	%f27, [%rd15+-20];
	ld.global.u32 	%r32, [%rd16+-20];
	mul.wide.u32 	%rd23, %r32, 4;
	add.s64 	%rd24, %rd1, %rd23;
	ld.global.f32 	%f28, [%rd24];
	fma.rn.f32 	%f29, %f27, %f28, %f26;
	ld.global.f32 	%f30, [%rd15+-16];
	ld.global.u32 	%r33, [%rd16+-16];
	mul.wide.u32 	%rd25, %r33, 4;
	add.s64 	%rd26, %rd1, %rd25;
	ld.global.f32 	%f31, [%rd26];
	fma.rn.f32 	%f32, %f30, %f31, %f29;
	ld.global.f32 	%f33, [%rd15+-12];
	ld.global.u32 	%r34, [%rd16+-12];
	mul.wide.u32 	%rd27, %r34, 4;
	add.s64 	%rd28, %rd1, %rd27;
	ld.global.f32 	%f34, [%rd28];
	fma.rn.f32 	%f35, %f33, %f34, %f32;
	ld.global.f32 	%f36, [%rd15+-8];
	ld.global.u32 	%r35, [%rd16+-8];
	mul.wide.u32 	%rd29, %r35, 4;
	add.s64 	%rd30, %rd1, %rd29;
	ld.global.f32 	%f37, [%rd30];
	fma.rn.f32 	%f38, %f36, %f37, %f35;
	ld.global.f32 	%f39, [%rd15+-4];
	ld.global.u32 	%r36, [%rd16+-4];
	mul.wide.u32 	%rd31, %r36, 4;
	add.s64 	%rd32, %rd1, %rd31;
	ld.global.f32 	%f40, [%rd32];
	fma.rn.f32 	%f41, %f39, %f40, %f38;
	ld.global.f32 	%f42, [%rd15];
	ld.global.u32 	%r37, [%rd16];
	mul.wide.u32 	%rd33, %r37, 4;
	add.s64 	%rd34, %rd1, %rd33;
	ld.global.f32 	%f43, [%rd34];
	fma.rn.f32 	%f44, %f42, %f43, %f41;
	ld.global.f32 	%f45, [%rd15+4];
	ld.global.u32 	%r38, [%rd16+4];
	mul.wide.u32 	%rd35, %r38, 4;
	add.s64 	%rd36, %rd1, %rd35;
	ld.global.f32 	%f46, [%rd36];
	fma.rn.f32 	%f47, %f45, %f46, %f44;
	ld.global.f32 	%f48, [%rd15+8];
	ld.global.u32 	%r39, [%rd16+8];
	mul.wide.u32 	%rd37, %r39, 4;
	add.s64 	%rd38, %rd1, %rd37;
	ld.global.f32 	%f49, [%rd38];
	fma.rn.f32 	%f50, %f48, %f49, %f47;
	ld.global.f32 	%f51, [%rd15+12];
	ld.global.u32 	%r40, [%rd16+12];
	mul.wide.u32 	%rd39, %r40, 4;
	add.s64 	%rd40, %rd1, %rd39;
	ld.global.f32 	%f52, [%rd40];
	fma.rn.f32 	%f53, %f51, %f52, %f50;
	ld.global.f32 	%f54, [%rd15+16];
	ld.global.u32 	%r41, [%rd16+16];
	mul.wide.u32 	%rd41, %r41, 4;
	add.s64 	%rd42, %rd1, %rd41;
	ld.global.f32 	%f55, [%rd42];
	fma.rn.f32 	%f56, %f54, %f55, %f53;
	ld.global.f32 	%f57, [%rd15+20];
	ld.global.u32 	%r42, [%rd16+20];
	mul.wide.u32 	%rd43, %r42, 4;
	add.s64 	%rd44, %rd1, %rd43;
	ld.global.f32 	%f58, [%rd44];
	fma.rn.f32 	%f59, %f57, %f58, %f56;
	ld.global.f32 	%f60, [%rd15+24];
	ld.global.u32 	%r43, [%rd16+24];
	mul.wide.u32 	%rd45, %r43, 4;
	add.s64 	%rd46, %rd1, %rd45;
	ld.global.f32 	%f61, [%rd46];
	fma.rn.f32 	%f62, %f60, %f61, %f59;
	ld.global.f32 	%f63, [%rd15+28];
	ld.global.u32 	%r44, [%rd16+28];
	mul.wide.u32 	%rd47, %r44, 4;
	add.s64 	%rd48, %rd1, %rd47;
	ld.global.f32 	%f64, [%rd48];
	fma.rn.f32 	%f111, %f63, %f64, %f62;
	add.s32 	%r60, %r60, 16;
	add.s32 	%r58, %r58, 16;
	setp.ne.s32 	%p4, %r58, 0;
	@%p4 bra 	$L__BB0_4;
$L__BB0_5:
	setp.eq.s32 	%p5, %r5, 0;
	@%p5 bra 	$L__BB0_14;
	and.b32  	%r12, %r4, 7;
	setp.lt.u32 	%p6, %r5, 8;
	@%p6 bra 	$L__BB0_8;
	mul.wide.s32 	%rd49, %r60, 4;
	add.s64 	%rd50, %rd3, %rd49;
	ld.global.f32 	%f66, [%rd50];
	add.s64 	%rd51, %rd2, %rd49;
	ld.global.u32 	%r45, [%rd51];
	mul.wide.u32 	%rd52, %r45, 4;
	add.s64 	%rd53, %rd1, %rd52;
	ld.global.f32 	%f67, [%rd53];
	fma.rn.f32 	%f68, %f66, %f67, %f111;
	ld.global.f32 	%f69, [%rd50+4];
	ld.global.u32 	%r46, [%rd51+4];
	mul.wide.u32 	%rd54, %r46, 4;
	add.s64 	%rd55, %rd1, %rd54;
	ld.global.f32 	%f70, [%rd55];
	fma.rn.f32 	%f71, %f69, %f70, %f68;
	ld.global.f32 	%f72, [%rd50+8];
	ld.global.u32 	%r47, [%rd51+8];
	mul.wide.u32 	%rd56, %r47, 4;
	add.s64 	%rd57, %rd1, %rd56;
	ld.global.f32 	%f73, [%rd57];
	fma.rn.f32 	%f74, %f72, %f73, %f71;
	ld.global.f32 	%f75, [%rd50+12];
	ld.global.u32 	%r48, [%rd51+12];
	mul.wide.u32 	%rd58, %r48, 4;
	add.s64 	%rd59, %rd1, %rd58;
	ld.global.f32 	%f76, [%rd59];
	fma.rn.f32 	%f77, %f75, %f76, %f74;
	ld.global.f32 	%f78, [%rd50+16];
	ld.global.u32 	%r49, [%rd51+16];
	mul.wide.u32 	%rd60, %r49, 4;
	add.s64 	%rd61, %rd1, %rd60;
	ld.global.f32 	%f79, [%rd61];
	fma.rn.f32 	%f80, %f78, %f79, %f77;
	ld.global.f32 	%f81, [%rd50+20];
	ld.global.u32 	%r50, [%rd51+20];
	mul.wide.u32 	%rd62, %r50, 4;
	add.s64 	%rd63, %rd1, %rd62;
	ld.global.f32 	%f82, [%rd63];
	fma.rn.f32 	%f83, %f81, %f82, %f80;
	ld.global.f32 	%f84, [%rd50+24];
	ld.global.u32 	%r51, [%rd51+24];
	mul.wide.u32 	%rd64, %r51, 4;
	add.s64 	%rd65, %rd1, %rd64;
	ld.global.f32 	%f85, [%rd65];
	fma.rn.f32 	%f86, %f84, %f85, %f83;
	ld.global.f32 	%f87, [%rd50+28];
	ld.global.u32 	%r52, [%rd51+28];
	mul.wide.u32 	%rd66, %r52, 4;
	add.s64 	%rd67, %rd1, %rd66;
	ld.global.f32 	%f88, [%rd67];
	fma.rn.f32 	%f111, %f87, %f88, %f86;
	add.s32 	%r60, %r60, 8;
$L__BB0_8:
	setp.eq.s32 	%p7, %r12, 0;
	@%p7 bra 	$L__BB0_14;
	and.b32  	%r15, %r4, 3;
	setp.lt.u32 	%p8, %r12, 4;
	@%p8 bra 	$L__BB0_11;
	mul.wide.s32 	%rd68, %r60, 4;
	add.s64 	%rd69, %rd3, %rd68;
	ld.global.f32 	%f90, [%rd69];
	add.s64 	%rd70, %rd2, %rd68;
	ld.global.u32 	%r53, [%rd70];
	mul.wide.u32 	%rd71, %r53, 4;
	add.s64 	%rd72, %rd1, %rd71;
	ld.global.f32 	%f91, [%rd72];
	fma.rn.f32 	%f92, %f90, %f91, %f111;
	ld.global.f32 	%f93, [%rd69+4];
	ld.global.u32 	%r54, [%rd70+4];
	mul.wide.u32 	%rd73, %r54, 4;
	add.s64 	%rd74, %rd1, %rd73;
	ld.global.f32 	%f94, [%rd74];
	fma.rn.f32 	%f95, %f93, %f94, %f92;
	ld.global.f32 	%f96, [%rd69+8];
	ld.global.u32 	%r55, [%rd70+8];
	mul.wide.u32 	%rd75, %r55, 4;
	add.s64 	%rd76, %rd1, %rd75;
	ld.global.f32 	%f97, [%rd76];
	fma.rn.f32 	%f98, %f96, %f97, %f95;
	ld.global.f32 	%f99, [%rd69+12];
	ld.global.u32 	%r56, [%rd70+12];
	mul.wide.u32 	%rd77, %r56, 4;
	add.s64 	%rd78, %rd1, %rd77;
	ld.global.f32 	%f100, [%rd78];
	fma.rn.f32 	%f111, %f99, %f100, %f98;
	add.s32 	%r60, %r60, 4;
$L__BB0_11:
	setp.eq.s32 	%p9, %r15, 0;
	@%p9 bra 	$L__BB0_14;
	neg.s32 	%r63, %r15;
$L__BB0_13:
	.pragma "nounroll";
	mul.wide.s32 	%rd79, %r60, 4;
	add.s64 	%rd80, %rd2, %rd79;
	add.s64 	%rd81, %rd3, %rd79;
	ld.global.f32 	%f101, [%rd81];
	ld.global.u32 	%r57, [%rd80];
	mul.wide.u32 	%rd82, %r57, 4;
	add.s64 	%rd83, %rd1, %rd82;
	ld.global.f32 	%f102, [%rd83];
	fma.rn.f32 	%f111, %f101, %f102, %f111;
	add.s32 	%r60, %r60, 1;
	add.s32 	%r63, %r63, 1;
	setp.ne.s32 	%p10, %r63, 0;
	@%p10 bra 	$L__BB0_13;
$L__BB0_14:
	cvta.to.global.u64 	%rd84, %rd7;
	add.s64 	%rd86, %rd84, %rd12;
	st.global.f32 	[%rd86], %f111;
$L__BB0_15:
	ret;

}
	// .globl	_Z15spmv_jds_kerneljPjS_S_S_PfS0_S0_
.visible .entry _Z15spmv_jds_kerneljPjS_S_S_PfS0_S0_(
	.param .u32 _Z15spmv_jds_kerneljPjS_S_S_PfS0_S0__param_0,
	.param .u64 .ptr .align 1 _Z15spmv_jds_kerneljPjS_S_S_PfS0_S0__param_1,
	.param .u64 .ptr .align 1 _Z15spmv_jds_kerneljPjS_S_S_PfS0_S0__param_2,
	.param .u64 .ptr .align 1 _Z15spmv_jds_kerneljPjS_S_S_PfS0_S0__param_3,
	.param .u64 .ptr .align 1 _Z15spmv_jds_kerneljPjS_S_S_PfS0_S0__param_4,
	.param .u64 .ptr .align 1 _Z15spmv_jds_kerneljPjS_S_S_PfS0_S0__param_5,
	.param .u64 .ptr .align 1 _Z15spmv_jds_kerneljPjS_S_S_PfS0_S0__param_6,
	.param .u64 .ptr .align 1 _Z15spmv_jds_kerneljPjS_S_S_PfS0_S0__param_7
)
{
	.reg .pred 	%p<11>;
	.reg .b32 	%r<70>;
	.reg .b32 	%f<68>;
	.reg .b64 	%rd<106>;

	ld.param.u32 	%r14, [_Z15spmv_jds_kerneljPjS_S_S_PfS0_S0__param_0];
	ld.param.u64 	%rd8, [_Z15spmv_jds_kerneljPjS_S_S_PfS0_S0__param_1];
	ld.param.u64 	%rd9, [_Z15spmv_jds_kerneljPjS_S_S_PfS0_S0__param_2];
	ld.param.u64 	%rd11, [_Z15spmv_jds_kerneljPjS_S_S_PfS0_S0__param_3];
	ld.param.u64 	%rd12, [_Z15spmv_jds_kerneljPjS_S_S_PfS0_S0__param_4];
	ld.param.u64 	%rd13, [_Z15spmv_jds_kerneljPjS_S_S_PfS0_S0__param_5];
	ld.param.u64 	%rd14, [_Z15spmv_jds_kerneljPjS_S_S_PfS0_S0__param_6];
	ld.param.u64 	%rd10, [_Z15spmv_jds_kerneljPjS_S_S_PfS0_S0__param_7];
	cvta.to.global.u64 	%rd1, %rd14;
	cvta.to.global.u64 	%rd2, %rd12;
	cvta.to.global.u64 	%rd3, %rd13;
	cvta.to.global.u64 	%rd4, %rd11;
	mov.u32 	%r15, %ntid.x;
	mov.u32 	%r16, %ctaid.x;
	mov.u32 	%r17, %tid.x;
	mad.lo.s32 	%r1, %r15, %r16, %r17;
	setp.ge.u32 	%p1, %r1, %r14;
	@%p1 bra 	$L__BB1_14;
	cvta.to.global.u64 	%rd15, %rd9;
	mul.wide.s32 	%rd16, %r1, 4;
	add.s64 	%rd17, %rd15, %rd16;
	ld.global.u32 	%r2, [%rd17];
	setp.eq.s32 	%p2, %r2, 0;
	mov.f32 	%f67, 0f00000000;
	@%p2 bra 	$L__BB1_13;
	and.b32  	%r3, %r2, 7;
	setp.lt.u32 	%p3, %r2, 8;
	mov.f32 	%f67, 0f00000000;
	mov.b32 	%r68, 0;
	@%p3 bra 	$L__BB1_5;
	and.b32  	%r68, %r2, -8;
	neg.s32 	%r66, %r68;
	add.s64 	%rd105, %rd4, 16;
	mov.f32 	%f67, 0f00000000;
$L__BB1_4:
	.pragma "nounroll";
	ld.global.u32 	%r19, [%rd105+-16];
	add.s32 	%r20, %r19, %r1;
	mul.wide.s32 	%rd18, %r20, 4;
	add.s64 	%rd19, %rd3, %rd18;
	ld.global.f32 	%f17, [%rd19];
	add.s64 	%rd20, %rd2, %rd18;
	ld.global.u32 	%r21, [%rd20];
	mul.wide.u32 	%rd21, %r21, 4;
	add.s64 	%rd22, %rd1, %rd21;
	ld.global.f32 	%f18, [%rd22];
	fma.rn.f32 	%f19, %f17, %f18, %f67;
	ld.global.u32 	%r22, [%rd105+-12];
	add.s32 	%r23, %r22, %r1;
	mul.wide.s32 	%rd23, %r23, 4;
	add.s64 	%rd24, %rd3, %rd23;
	ld.global.f32 	%f20, [%rd24];
	add.s64 	%rd25, %rd2, %rd23;
	ld.global.u32 	%r24, [%rd25];
	mul.wide.u32 	%rd26, %r24, 4;
	add.s64 	%rd27, %rd1, %rd26;
	ld.global.f32 	%f21, [%rd27];
	fma.rn.f32 	%f22, %f20, %f21, %f19;
	ld.global.u32 	%r25, [%rd105+-8];
	add.s32 	%r26, %r25, %r1;
	mul.wide.s32 	%rd28, %r26, 4;
	add.s64 	%rd29, %rd3, %rd28;
	ld.global.f32 	%f23, [%rd29];
	add.s64 	%rd30, %rd2, %rd28;
	ld.global.u32 	%r27, [%rd30];
	mul.wide.u32 	%rd31, %r27, 4;
	add.s64 	%rd32, %rd1, %rd31;
	ld.global.f32 	%f24, [%rd32];
	fma.rn.f32 	%f25, %f23, %f24, %f22;
	ld.global.u32 	%r28, [%rd105+-4];
	add.s32 	%r29, %r28, %r1;
	mul.wide.s32 	%rd33, %r29, 4;
	add.s64 	%rd34, %rd3, %rd33;
	ld.global.f32 	%f26, [%rd34];
	add.s64 	%rd35, %rd2, %rd33;
	ld.global.u32 	%r30, [%rd35];
	mul.wide.u32 	%rd36, %r30, 4;
	add.s64 	%rd37, %rd1, %rd36;
	ld.global.f32 	%f27, [%rd37];
	fma.rn.f32 	%f28, %f26, %f27, %f25;
	ld.global.u32 	%r31, [%rd105];
	add.s32 	%r32, %r31, %r1;
	mul.wide.s32 	%rd38, %r32, 4;
	add.s64 	%rd39, %rd3, %rd38;
	ld.global.f32 	%f29, [%rd39];
	add.s64 	%rd40, %rd2, %rd38;
	ld.global.u32 	%r33, [%rd40];
	mul.wide.u32 	%rd41, %r33, 4;
	add.s64 	%rd42, %rd1, %rd41;
	ld.global.f32 	%f30, [%rd42];
	fma.rn.f32 	%f31, %f29, %f30, %f28;
	ld.global.u32 	%r34, [%rd105+4];
	add.s32 	%r35, %r34, %r1;
	mul.wide.s32 	%rd43, %r35, 4;
	add.s64 	%rd44, %rd3, %rd43;
	ld.global.f32 	%f32, [%rd44];
	add.s64 	%rd45, %rd2, %rd43;
	ld.global.u32 	%r36, [%rd45];
	mul.wide.u32 	%rd46, %r36, 4;
	add.s64 	%rd47, %rd1, %rd46;
	ld.global.f32 	%f33, [%rd47];
	fma.rn.f32 	%f34, %f32, %f33, %f31;
	ld.global.u32 	%r37, [%rd105+8];
	add.s32 	%r38, %r37, %r1;
	mul.wide.s32 	%rd48, %r38, 4;
	add.s64 	%rd49, %rd3, %rd48;
	ld.global.f32 	%f35, [%rd49];
	add.s64 	%rd50, %rd2, %rd48;
	ld.global.u32 	%r39, [%rd50];
	mul.wide.u32 	%rd51, %r39, 4;
	add.s64 	%rd52, %rd1, %rd51;
	ld.global.f32 	%f36, [%rd52];
	fma.rn.f32 	%f37, %f35, %f36, %f34;
	ld.global.u32 	%r40, [%rd105+12];
	add.s32 	%r41, %r40, %r1;
	mul.wide.s32 	%rd53, %r41, 4;
	add.s64 	%rd54, %rd3, %rd53;
	ld.global.f32 	%f38, [%rd54];
	add.s64 	%rd55, %rd2, %rd53;
	ld.global.u32 	%r42, [%rd55];
	mul.wide.u32 	%rd56, %r42, 4;
	add.s64 	%rd57, %rd1, %rd56;
	ld.global.f32 	%f39, [%rd57];
	fma.rn.f32 	%f67, %f38, %f39, %f37;
	add.s32 	%r66, %r66, 8;
	add.s64 	%rd105, %rd105, 32;
	setp.ne.s32 	%p4, %r66, 0;
	@%p4 bra 	$L__BB1_4;
$L__BB1_5:
	setp.eq.s32 	%p5, %r3, 0;
	@%p5 bra 	$L__BB1_13;
	and.b32  	%r9, %r2, 3;
	setp.lt.u32 	%p6, %r3, 4;
	@%p6 bra 	$L__BB1_8;
	mul.wide.u32 	%rd58, %r68, 4;
	add.s64 	%rd59, %rd4, %rd58;
	ld.global.u32 	%r43, [%rd59];
	add.s32 	%r44, %r43, %r1;
	mul.wide.s32 	%rd60, %r44, 4;
	add.s64 	%rd61, %rd3, %rd60;
	ld.global.f32 	%f41, [%rd61];
	add.s64 	%rd62, %rd2, %rd60;
	ld.global.u32 	%r45, [%rd62];
	mul.wide.u32 	%rd63, %r45, 4;
	add.s64 	%rd64, %rd1, %rd63;
	ld.global.f32 	%f42, [%rd64];
	fma.rn.f32 	%f43, %f41, %f42, %f67;
	ld.global.u32 	%r46, [%rd59+4];
	add.s32 	%r47, %r46, %r1;
	mul.wide.s32 	%rd65, %r47, 4;
	add.s64 	%rd66, %rd3, %rd65;
	ld.global.f32 	%f44, [%rd66];
	add.s64 	%rd67, %rd2, %rd65;
	ld.global.u32 	%r48, [%rd67];
	mul.wide.u32 	%rd68, %r48, 4;
	add.s64 	%rd69, %rd1, %rd68;
	ld.global.f32 	%f45, [%rd69];
	fma.rn.f32 	%f46, %f44, %f45, %f43;
	ld.global.u32 	%r49, [%rd59+8];
	add.s32 	%r50, %r49, %r1;
	mul.wide.s32 	%rd70, %r50, 4;
	add.s64 	%rd71, %rd3, %rd70;
	ld.global.f32 	%f47, [%rd71];
	add.s64 	%rd72, %rd2, %rd70;
	ld.global.u32 	%r51, [%rd72];
	mul.wide.u32 	%rd73, %r51, 4;
	add.s64 	%rd74, %rd1, %rd73;
	ld.global.f32 	%f48, [%rd74];
	fma.rn.f32 	%f49, %f47, %f48, %f46;
	ld.global.u32 	%r52, [%rd59+12];
	add.s32 	%r53, %r52, %r1;
	mul.wide.s32 	%rd75, %r53, 4;
	add.s64 	%rd76, %rd3, %rd75;
	ld.global.f32 	%f50, [%rd76];
	add.s64 	%rd77, %rd2, %rd75;
	ld.global.u32 	%r54, [%rd77];
	mul.wide.u32 	%rd78, %r54, 4;
	add.s64 	%rd79, %rd1, %rd78;
	ld.global.f32 	%f51, [%rd79];
	fma.rn.f32 	%f67, %f50, %f51, %f49;
	add.s32 	%r68, %r68, 4;
$L__BB1_8:
	setp.eq.s32 	%p7, %r9, 0;
	@%p7 bra 	$L__BB1_13;
	setp.eq.s32 	%p8, %r9, 1;
	@%p8 bra 	$L__BB1_11;
	mul.wide.u32 	%rd80, %r68, 4;
	add.s64 	%rd81, %rd4, %rd80;
	ld.global.u32 	%r55, [%rd81];
	add.s32 	%r56, %r55, %r1;
	mul.wide.s32 	%rd82, %r56, 4;
	add.s64 	%rd83, %rd3, %rd82;
	ld.global.f32 	%f53, [%rd83];
	add.s64 	%rd84, %rd2, %rd82;
	ld.global.u32 	%r57, [%rd84];
	mul.wide.u32 	%rd85, %r57, 4;
	add.s64 	%rd86, %rd1, %rd85;
	ld.global.f32 	%f54, [%rd86];
	fma.rn.f32 	%f55, %f53, %f54, %f67;
	ld.global.u32 	%r58, [%rd81+4];
	add.s32 	%r59, %r58, %r1;
	mul.wide.s32 	%rd87, %r59, 4;
	add.s64 	%rd88, %rd3, %rd87;
	ld.global.f32 	%f56, [%rd88];
	add.s64 	%rd89, %rd2, %rd87;
	ld.global.u32 	%r60, [%rd89];
	mul.wide.u32 	%rd90, %r60, 4;
	add.s64 	%rd91, %rd1, %rd90;
	ld.global.f32 	%f57, [%rd91];
	fma.rn.f32 	%f67, %f56, %f57, %f55;
	add.s32 	%r68, %r68, 2;
$L__BB1_11:
	and.b32  	%r61, %r2, 1;
	setp.eq.b32 	%p9, %r61, 1;
	not.pred 	%p10, %p9;
	@%p10 bra 	$L__BB1_13;
	mul.wide.u32 	%rd92, %r68, 4;
	add.s64 	%rd93, %rd4, %rd92;
	ld.global.u32 	%r62, [%rd93];
	add.s32 	%r63, %r62, %r1;
	mul.wide.s32 	%rd94, %r63, 4;
	add.s64 	%rd95, %rd3, %rd94;
	ld.global.f32 	%f58, [%rd95];
	add.s64 	%rd96, %rd2, %rd94;
	ld.global.u32 	%r64, [%rd96];
	mul.wide.u32 	%rd97, %r64, 4;
	add.s64 	%rd98, %rd1, %rd97;
	ld.global.f32 	%f59, [%rd98];
	fma.rn.f32 	%f67, %f58, %f59, %f67;
$L__BB1_13:
	cvta.to.global.u64 	%rd99, %rd8;
	add.s64 	%rd101, %rd99, %rd16;
	ld.global.u32 	%r65, [%rd101];
	cvta.to.global.u64 	%rd102, %rd10;
	mul.wide.u32 	%rd103, %r65, 4;
	add.s64 	%rd104, %rd102, %rd103;
	st.global.f32 	[%rd104], %f67;
$L__BB1_14:
	ret;

}


// ===== COMPILED SASS (sm_100) =====

	.target	sm_100

	.elftype	@"ET_EXEC"


//--------------------- .note.nv.tkinfo           --------------------------
	.section	.note.nv.tkinfo,"",@"SHT_NOTE"
	.sectionflags	@"SHF_NOTE_NV_TKINFO"
	.tkinfo
        /*0018*/ 	.word	0x00000002
        /*0030*/ 	.string	""
        /*0030*/ 	.string	"ptxas"
        /*0030*/ 	.string	"Cuda compilation tools, release 13.0, V13.0.88"
        /*0030*/ 	.string	"Build cuda_13.0.r13.0/compiler.36424714_0"
        /*0030*/ 	.string	"-arch sm_100 -m 64 "



//--------------------- .note.nv.cuinfo           --------------------------
	.section	.note.nv.cuinfo,"",@"SHT_NOTE"
	.sectionflags	@"SHF_NOTE_NV_CUINFO"
        /*0018*/ 	.short	0x0002
        /*001a*/ 	.short	0x0064
        /*001c*/ 	.short	0x0082
	.zero		2


//--------------------- .nv.info                  --------------------------
	.section	.nv.info,"",@"SHT_CUDA_INFO"
	.align	4


	//----- nvinfo : EIATTR_REGCOUNT
	.align		4
        /*0000*/ 	.byte	0x04, 0x2f
        /*0002*/ 	.short	(.L_1 - .L_0)
	.align		4
.L_0:
        /*0004*/ 	.word	index@(_Z15spmv_csr_kerneljPjS_PfS0_S0_)
        /*0008*/ 	.word	0x00000020


	//----- nvinfo : EIATTR_FRAME_SIZE
	.align		4
.L_1:
        /*000c*/ 	.byte	0x04, 0x11
        /*000e*/ 	.short	(.L_3 - .L_2)
	.align		4
.L_2:
        /*0010*/ 	.word	index@(_Z15spmv_csr_kerneljPjS_PfS0_S0_)
        /*0014*/ 	.word	0x00000000


	//----- nvinfo : EIATTR_REGCOUNT
	.align		4
.L_3:
        /*0018*/ 	.byte	0x04, 0x2f
        /*001a*/ 	.short	(.L_5 - .L_4)
	.align		4
.L_4:
        /*001c*/ 	.word	index@(_Z15spmv_jds_kerneljPjS_S_S_PfS0_S0_)
        /*0020*/ 	.word	0x00000020


	//----- nvinfo : EIATTR_FRAME_SIZE
	.align		4
.L_5:
        /*0024*/ 	.byte	0x04, 0x11
        /*0026*/ 	.short	(.L_7 - .L_6)
	.align		4
.L_6:
        /*0028*/ 	.word	index@(_Z15spmv_jds_kerneljPjS_S_S_PfS0_S0_)
        /*002c*/ 	.word	0x00000000


	//----- nvinfo : EIATTR_MIN_STACK_SIZE
	.align		4
.L_7:
        /*0030*/ 	.byte	0x04, 0x12
        /*0032*/ 	.short	(.L_9 - .L_8)
	.align		4
.L_8:
        /*0034*/ 	.word	index@(_Z15spmv_jds_kerneljPjS_S_S_PfS0_S0_)
        /*0038*/ 	.word	0x00000000


	//----- nvinfo : EIATTR_MIN_STACK_SIZE
	.align		4
.L_9:
        /*003c*/ 	.byte	0x04, 0x12
        /*003e*/ 	.short	(.L_11 - .L_10)
	.align		4
.L_10:
        /*0040*/ 	.word	index@(_Z15spmv_csr_kerneljPjS_PfS0_S0_)
        /*0044*/ 	.word	0x00000000
.L_11:


//--------------------- .nv.compat                --------------------------
	.section	.nv.compat,"",@"SHT_CUDA_COMPAT_INFO"
	.align	4
        /*0000*/ 	.byte	0x02, 0x09, 0x00, 0x00, 0x02, 0x02, 0x01, 0x00, 0x02, 0x05, 0x05, 0x00, 0x03, 0x07, 0x01, 0x01
        /*0010*/ 	.byte	0x02, 0x03, 0x00, 0x00, 0x02, 0x06, 0x01, 0x00, 0x04, 0x0b, 0x08, 0x00, 0x09, 0x00, 0x00, 0x00
        /*0020*/ 	.byte	0x00, 0x00, 0x00, 0x00


//--------------------- .nv.info._Z15spmv_jds_kerneljPjS_S_S_PfS0_S0_ --------------------------
	.section	.nv.info._Z15spmv_jds_kerneljPjS_S_S_PfS0_S0_,"",@"SHT_CUDA_INFO"
	.sectionflags	@""
	.align	4


	//----- nvinfo : EIATTR_CUDA_API_VERSION
	.align		4
        /*0000*/ 	.byte	0x04, 0x37
        /*0002*/ 	.short	(.L_13 - .L_12)
.L_12:
        /*0004*/ 	.word	0x00000082


	//----- nvinfo : EIATTR_KPARAM_INFO
	.align		4
.L_13:
        /*0008*/ 	.byte	0x04, 0x17
        /*000a*/ 	.short	(.L_15 - .L_14)
.L_14:
        /*000c*/ 	.word	0x00000000
        /*0010*/ 	.short	0x0007
        /*0012*/ 	.short	0x0038
        /*0014*/ 	.byte	0x00, 0xf5, 0x21, 0x00


	//----- nvinfo : EIATTR_KPARAM_INFO
	.align		4
.L_15:
        /*0018*/ 	.byte	0x04, 0x17
        /*001a*/ 	.short	(.L_17 - .L_16)
.L_16:
        /*001c*/ 	.word	0x00000000
        /*0020*/ 	.short	0x0006
        /*0022*/ 	.short	0x0030
        /*0024*/ 	.byte	0x00, 0xf5, 0x21, 0x00


	//----- nvinfo : EIATTR_KPARAM_INFO
	.align		4
.L_17:
        /*0028*/ 	.byte	0x04, 0x17
        /*002a*/ 	.short	(.L_19 - .L_18)
.L_18:
        /*002c*/ 	.word	0x00000000
        /*0030*/ 	.short	0x0005
        /*0032*/ 	.short	0x0028
        /*0034*/ 	.byte	0x00, 0xf5, 0x21, 0x00


	//----- nvinfo : EIATTR_KPARAM_INFO
	.align		4
.L_19:
        /*0038*/ 	.byte	0x04, 0x17
        /*003a*/ 	.short	(.L_21 - .L_20)
.L_20:
        /*003c*/ 	.word	0x00000000
        /*0040*/ 	.short	0x0004
        /*0042*/ 	.short	0x0020
        /*0044*/ 	.byte	0x00, 0xf5, 0x21, 0x00


	//----- nvinfo : EIATTR_KPARAM_INFO
	.align		4
.L_21:
        /*0048*/ 	.byte	0x04, 0x17
        /*004a*/ 	.short	(.L_23 - .L_22)
.L_22:
        /*004c*/ 	.word	0x00000000
        /*0050*/ 	.short	0x0003
        /*0052*/ 	.short	0x0018
        /*0054*/ 	.byte	0x00, 0xf5, 0x21, 0x00


	//----- nvinfo : EIATTR_KPARAM_INFO
	.align		4
.L_23:
        /*0058*/ 	.byte	0x04, 0x17
        /*005a*/ 	.short	(.L_25 - .L_24)
.L_24:
        /*005c*/ 	.word	0x00000000
        /*0060*/ 	.short	0x0002
        /*0062*/ 	.short	0x0010
        /*0064*/ 	.byte	0x00, 0xf5, 0x21, 0x00


	//----- nvinfo : EIATTR_KPARAM_INFO
	.align		4
.L_25:
        /*0068*/ 	.byte	0x04, 0x17
        /*006a*/ 	.short	(.L_27 - .L_26)
.L_26:
        /*006c*/ 	.word	0x00000000
        /*0070*/ 	.short	0x0001
        /*0072*/ 	.short	0x0008
        /*0074*/ 	.byte	0x00, 0xf5, 0x21, 0x00


	//----- nvinfo : EIATTR_KPARAM_INFO
	.align		4
.L_27:
        /*0078*/ 	.byte	0x04, 0x17
        /*007a*/ 	.short	(.L_29 - .L_28)
.L_28:
        /*007c*/ 	.word	0x00000000
        /*0080*/ 	.short	0x0000
        /*0082*/ 	.short	0x0000
        /*0084*/ 	.byte	0x00, 0xf0, 0x11, 0x00


	//----- nvinfo : EIATTR_SPARSE_MMA_MASK
	.align		4
.L_29:
        /*0088*/ 	.byte	0x03, 0x50
        /*008a*/ 	.short	0x0000


	//----- nvinfo : EIATTR_MAXREG_COUNT
	.align		4
        /*008c*/ 	.byte	0x03, 0x1b
        /*008e*/ 	.short	0x00ff


	//----- nvinfo : EIATTR_MERCURY_ISA_VERSION
	.align		4
        /*0090*/ 	.byte	0x03, 0x5f
        /*0092*/ 	.short	0x0101


	//----- nvinfo : EIATTR_VRC_CTA_INIT_COUNT
	.align		4
        /*0094*/ 	.byte	0x02, 0x4a
	.zero		1
	.zero		1


	//----- nvinfo : EIATTR_EXIT_INSTR_OFFSETS
	.align		4
        /*0098*/ 	.byte	0x04, 0x1c
        /*009a*/ 	.short	(.L_31 - .L_30)


	//   ....[0]....
.L_30:
        /*009c*/ 	.word	0x00000070


	//   ....[1]....
        /*00a0*/ 	.word	0x00000d60


	//----- nvinfo : EIATTR_CRS_STACK_SIZE
	.align		4
.L_31:
        /*00a4*/ 	.byte	0x04, 0x1e
        /*00a6*/ 	.short	(.L_33 - .L_32)
.L_32:
        /*00a8*/ 	.word	0x00000000


	//----- nvinfo : EIATTR_CBANK_PARAM_SIZE
	.align		4
.L_33:
        /*00ac*/ 	.byte	0x03, 0x19
        /*00ae*/ 	.short	0x0040


	//----- nvinfo : EIATTR_PARAM_CBANK
	.align		4
        /*00b0*/ 	.byte	0x04, 0x0a
        /*00b2*/ 	.short	(.L_35 - .L_34)
	.align		4
.L_34:
        /*00b4*/ 	.word	index@(.nv.constant0._Z15spmv_jds_kerneljPjS_S_S_PfS0_S0_)
        /*00b8*/ 	.short	0x0380
        /*00ba*/ 	.short	0x0040


	//----- nvinfo : EIATTR_SW_WAR
	.align		4
.L_35:
        /*00bc*/ 	.byte	0x04, 0x36
        /*00be*/ 	.short	(.L_37 - .L_36)
.L_36:
        /*00c0*/ 	.word	0x00000008
.L_37:


//--------------------- .nv.info._Z15spmv_csr_kerneljPjS_PfS0_S0_ --------------------------
	.section	.nv.info._Z15spmv_csr_kerneljPjS_PfS0_S0_,"",@"SHT_CUDA_INFO"
	.sectionflags	@""
	.align	4


	//----- nvinfo : EIATTR_CUDA_API_VERSION
	.align		4
        /*0000*/ 	.byte	0x04, 0x37
        /*0002*/ 	.short	(.L_39 - .L_38)
.L_38:
        /*0004*/ 	.word	0x00000082


	//----- nvinfo : EIATTR_KPARAM_INFO
	.align		4
.L_39:
        /*0008*/ 	.byte	0x04, 0x17
        /*000a*/ 	.short	(.L_41 - .L_40)
.L_40:
        /*000c*/ 	.word	0x00000000
        /*0010*/ 	.short	0x0005
        /*0012*/ 	.short	0x0028
        /*0014*/ 	.byte	0x00, 0xf5, 0x21, 0x00


	//----- nvinfo : EIATTR_KPARAM_INFO
	.align		4
.L_41:
        /*0018*/ 	.byte	0x04, 0x17
        /*001a*/ 	.short	(.L_43 - .L_42)
.L_42:
        /*001c*/ 	.word	0x00000000
        /*0020*/ 	.short	0x0004
        /*0022*/ 	.short	0x0020
        /*0024*/ 	.byte	0x00, 0xf5, 0x21, 0x00


	//----- nvinfo : EIATTR_KPARAM_INFO
	.align		4
.L_43:
        /*0028*/ 	.byte	0x04, 0x17
        /*002a*/ 	.short	(.L_45 - .L_44)
.L_44:
        /*002c*/ 	.word	0x00000000
        /*0030*/ 	.short	0x0003
        /*0032*/ 	.short	0x0018
        /*0034*/ 	.byte	0x00, 0xf5, 0x21, 0x00


	//----- nvinfo : EIATTR_KPARAM_INFO
	.align		4
.L_45:
        /*0038*/ 	.byte	0x04, 0x17
        /*003a*/ 	.short	(.L_47 - .L_46)
.L_46:
        /*003c*/ 	.word	0x00000000
        /*0040*/ 	.short	0x0002
        /*0042*/ 	.short	0x0010
        /*0044*/ 	.byte	0x00, 0xf5, 0x21, 0x00


	//----- nvinfo : EIATTR_KPARAM_INFO
	.align		4
.L_47:
        /*0048*/ 	.byte	0x04, 0x17
        /*004a*/ 	.short	(.L_49 - .L_48)
.L_48:
        /*004c*/ 	.word	0x00000000
        /*0050*/ 	.short	0x0001
        /*0052*/ 	.short	0x0008
        /*0054*/ 	.byte	0x00, 0xf5, 0x21, 0x00


	//----- nvinfo : EIATTR_KPARAM_INFO
	.align		4
.L_49:
        /*0058*/ 	.byte	0x04, 0x17
        /*005a*/ 	.short	(.L_51 - .L_50)
.L_50:
        /*005c*/ 	.word	0x00000000
        /*0060*/ 	.short	0x0000
        /*0062*/ 	.short	0x0000
        /*0064*/ 	.byte	0x00, 0xf0, 0x11, 0x00


	//----- nvinfo : EIATTR_SPARSE_MMA_MASK
	.align		4
.L_51:
        /*0068*/ 	.byte	0x03, 0x50
        /*006a*/ 	.short	0x0000


	//----- nvinfo : EIATTR_MAXREG_COUNT
	.align		4
        /*006c*/ 	.byte	0x03, 0x1b
        /*006e*/ 	.short	0x00ff


	//----- nvinfo : EIATTR_MERCURY_ISA_VERSION
	.align		4
        /*0070*/ 	.byte	0x03, 0x5f
        /*0072*/ 	.short	0x0101


	//----- nvinfo : EIATTR_VRC_CTA_INIT_COUNT
	.align		4
        /*0074*/ 	.byte	0x02, 0x4a
	.zero		1
	.zero		1


	//----- nvinfo : EIATTR_EXIT_INSTR_OFFSETS
	.align		4
        /*0078*/ 	.byte	0x04, 0x1c
        /*007a*/ 	.short	(.L_53 - .L_52)


	//   ....[0]....
.L_52:
        /*007c*/ 	.word	0x00000070


	//   ....[1]....
        /*0080*/ 	.word	0x00000e50


	//----- nvinfo : EIATTR_CRS_STACK_SIZE
	.align		4
.L_53:
        /*0084*/ 	.byte	0x04, 0x1e
        /*0086*/ 	.short	(.L_55 - .L_54)
.L_54:
        /*0088*/ 	.word	0x00000000


	//----- nvinfo : EIATTR_CBANK_PARAM_SIZE
	.align		4
.L_55:
        /*008c*/ 	.byte	0x03, 0x19
        /*008e*/ 	.short	0x0030


	//----- nvinfo : EIATTR_PARAM_CBANK
	.align		4
        /*0090*/ 	.byte	0x04, 0x0a
        /*0092*/ 	.short	(.L_57 - .L_56)
	.align		4
.L_56:
        /*0094*/ 	.word	index@(.nv.constant0._Z15spmv_csr_kerneljPjS_PfS0_S0_)
        /*0098*/ 	.short	0x0380
        /*009a*/ 	.short	0x0030


	//----- nvinfo : EIATTR_SW_WAR
	.align		4
.L_57:
        /*009c*/ 	.byte	0x04, 0x36
        /*009e*/ 	.short	(.L_59 - .L_58)
.L_58:
        /*00a0*/ 	.word	0x00000008
.L_59:


//--------------------- .nv.callgraph             --------------------------
	.section	.nv.callgraph,"",@"SHT_CUDA_CALLGRAPH"
	.align	4
	.sectionentsize	8
	.align		4
        /*0000*/ 	.word	0x00000000
	.align		4
        /*0004*/ 	.word	0xffffffff
	.align		4
        /*0008*/ 	.word	0x00000000
	.align		4
        /*000c*/ 	.word	0xfffffffe
	.align		4
        /*0010*/ 	.word	0x00000000
	.align		4
        /*0014*/ 	.word	0xfffffffd
	.align		4
        /*0018*/ 	.word	0x00000000
	.align		4
        /*001c*/ 	.word	0xfffffffc


//--------------------- .text._Z15spmv_jds_kerneljPjS_S_S_PfS0_S0_ --------------------------
	.section	.text._Z15spmv_jds_kerneljPjS_S_S_PfS0_S0_,"ax",@progbits
	.align	128
        .global         _Z15spmv_jds_kerneljPjS_S_S_PfS0_S0_
        .type           _Z15spmv_jds_kerneljPjS_S_S_PfS0_S0_,@function
        .size           _Z15spmv_jds_kerneljPjS_S_S_PfS0_S0_,(.L_x_21 - _Z15spmv_jds_kerneljPjS_S_S_PfS0_S0_)
        .other          _Z15spmv_jds_kerneljPjS_S_S_PfS0_S0_,@"STO_CUDA_ENTRY STV_DEFAULT"
_Z15spmv_jds_kerneljPjS_S_S_PfS0_S0_:
.text._Z15spmv_jds_kerneljPjS_S_S_PfS0_S0_:
[----:B------:R-:W-:Y:S01]  /*0000*/  LDC R1, c[0x0][0x37c] ;  /* 0x0000df00ff017b82 */ /* 0x000fe20000000800 */
[----:B------:R-:W0:Y:S01]  /*0010*/  S2R R0, SR_CTAID.X ;  /* 0x0000000000007919 */ /* 0x000e220000002500 */
[----:B------:R-:W0:Y:S01]  /*0020*/  LDCU UR4, c[0x0][0x360] ;  /* 0x00006c00ff0477ac */ /* 0x000e220008000800 */
[----:B------:R-:W0:Y:S01]  /*0030*/  S2R R3, SR_TID.X ;  /* 0x0000000000037919 */ /* 0x000e220000002100 */
[----:B------:R-:W1:Y:S01]  /*0040*/  LDCU UR5, c[0x0][0x380] ;  /* 0x00007000ff0577ac */ /* 0x000e620008000800 */
[----:B0-----:R-:W-:-:S05]  /*0050*/  IMAD R0, R0, UR4, R3 ;  /* 0x0000000400007c24 */ /* 0x001fca000f8e0203 */
[----:B-1----:R-:W-:-:S13]  /*0060*/  ISETP.GE.U32.AND P0, PT, R0, UR5, PT ;  /* 0x0000000500007c0c */ /* 0x002fda000bf06070 */
[----:B------:R-:W-:Y:S05]  /*0070*/  @P0 EXIT ;  /* 0x000000000000094d */ /* 0x000fea0003800000 */
[----:B------:R-:W0:Y:S01]  /*0080*/  LDC.64 R2, c[0x0][0x390] ;  /* 0x0000e400ff027b82 */ /* 0x000e220000000a00 */
[----:B------:R-:W1:Y:S01]  /*0090*/  LDCU.64 UR6, c[0x0][0x358] ;  /* 0x00006b00ff0677ac */ /* 0x000e620008000a00 */
[----:B0-----:R-:W-:-:S06]  /*00a0*/  IMAD.WIDE R2, R0, 0x4, R2 ;  /* 0x0000000400027825 */ /* 0x001fcc00078e0202 */
[----:B-1----:R-:W2:Y:S01]  /*00b0*/  LDG.E R2, desc[UR6][R2.64] ;  /* 0x0000000602027981 */ /* 0x002ea2000c1e1900 */
[----:B------:R-:W-:Y:S01]  /*00c0*/  BSSY.RECONVERGENT B0, `(.L_x_0) ;  /* 0x00000c3000007945 */ /* 0x000fe20003800200 */
[----:B------:R-:W-:Y:S01]  /*00d0*/  HFMA2 R6, -RZ, RZ, 0, 0 ;  /* 0x00000000ff067431 */ /* 0x000fe200000001ff */
[----:B--2---:R-:W-:-:S13]  /*00e0*/  ISETP.NE.AND P0, PT, R2, RZ, PT ;  /* 0x000000ff0200720c */ /* 0x004fda0003f05270 */
[----:B------:R-:W-:Y:S05]  /*00f0*/  @!P0 BRA `(.L_x_1) ;  /* 0x0000000800fc8947 */ /* 0x000fea0003800000 */
[C---:B------:R-:W-:Y:S01]  /*0100*/  ISETP.GE.U32.AND P1, PT, R2.reuse, 0x8, PT ;  /* 0x000000080200780c */ /* 0x040fe20003f26070 */
[----:B------:R-:W-:Y:S01]  /*0110*/  BSSY.RECONVERGENT B1, `(.L_x_2) ;  /* 0x000005e000017945 */ /* 0x000fe20003800200 */
[----:B------:R-:W-:Y:S02]  /*0120*/  LOP3.LUT R3, R2, 0x7, RZ, 0xc0, !PT ;  /* 0x0000000702037812 */ /* 0x000fe400078ec0ff */
[----:B------:R-:W-:Y:S02]  /*0130*/  MOV R6, RZ ;  /* 0x000000ff00067202 */ /* 0x000fe40000000f00 */
[----:B------:R-:W-:Y:S02]  /*0140*/  ISETP.NE.AND P0, PT, R3, RZ, PT ;  /* 0x000000ff0300720c */ /* 0x000fe40003f05270 */
[----:B------:R-:W-:-:S05]  /*0150*/  MOV R4, RZ ;  /* 0x000000ff00047202 */ /* 0x000fca0000000f00 */
[----:B------:R-:W-:Y:S06]  /*0160*/  @!P1 BRA `(.L_x_3) ;  /* 0x0000000400609947 */ /* 0x000fec0003800000 */
[----:B------:R-:W0:Y:S01]  /*0170*/  LDCU.64 UR4, c[0x0][0x398] ;  /* 0x00007300ff0477ac */ /* 0x000e220008000a00 */
[----:B------:R-:W-:Y:S02]  /*0180*/  LOP3.LUT R4, R2, 0xfffffff8, RZ, 0xc0, !PT ;  /* 0xfffffff802047812 */ /* 0x000fe400078ec0ff */
[----:B------:R-:W-:Y:S02]  /*0190*/  MOV R6, RZ ;  /* 0x000000ff00067202 */ /* 0x000fe40000000f00 */
[----:B------:R-:W-:Y:S01]  /*01a0*/  IADD3 R5, PT, PT, -R4, RZ, RZ ;  /* 0x000000ff04057210 */ /* 0x000fe20007ffe1ff */
[----:B0-----:R-:W-:-:S04]  /*01b0*/  UIADD3 UR4, UP0, UPT, UR4, 0x10, URZ ;  /* 0x0000001004047890 */ /* 0x001fc8000ff1e0ff */
[----:B------:R-:W-:Y:S02]  /*01c0*/  UIADD3.X UR5, UPT, UPT, URZ, UR5, URZ, UP0, !UPT ;  /* 0x00000005ff057290 */ /* 0x000fe400087fe4ff */
[----:B------:R-:W-:-:S04]  /*01d0*/  MOV R10, UR4 ;  /* 0x00000004000a7c02 */ /* 0x000fc80008000f00 */
[----:B------:R-:W-:-:S07]  /*01e0*/  MOV R11, UR5 ;  /* 0x00000005000b7c02 */ /* 0x000fce0008000f00 */
.L_x_4:
[----:B------:R-:W2:Y:S01]  /*01f0*/  LDG.E R7, desc[UR6][R10.64+-0x10] ;  /* 0xfffff0060a077981 */ /* 0x000ea2000c1e1900 */
[----:B------:R-:W0:Y:S03]  /*0200*/  LDC.64 R16, c[0x0][0x3a0] ;  /* 0x0000e800ff107b82 */ /* 0x000e260000000a00 */
[----:B------:R-:W3:Y:S04]  /*0210*/  LDG.E R19, desc[UR6][R10.64+-0xc] ;  /* 0xfffff4060a137981 */ /* 0x000ee8000c1e1900 */
[----:B------:R-:W4:Y:S01]  /*0220*/  LDG.E R27, desc[UR6][R10.64+-0x8] ;  /* 0xfffff8060a1b7981 */ /* 0x000f22000c1e1900 */
[----:B------:R-:W1:Y:S03]  /*0230*/  LDC.64 R14, c[0x0][0x3a8] ;  /* 0x0000ea00ff0e7b82 */ /* 0x000e660000000a00 */
[----:B------:R-:W5:Y:S01]  /*0240*/  LDG.E R26, desc[UR6][R10.64+0xc] ;  /* 0x00000c060a1a7981 */ /* 0x000f62000c1e1900 */
[----:B--2---:R-:W-:-:S02]  /*0250*/  IADD3 R7, PT, PT, R0, R7, RZ ;  /* 0x0000000700077210 */ /* 0x004fc40007ffe0ff */
[----:B---3--:R-:W-:-:S03]  /*0260*/  IADD3 R19, PT, PT, R0, R19, RZ ;  /* 0x0000001300137210 */ /* 0x008fc60007ffe0ff */
[----:B0-----:R-:W-:-:S04]  /*0270*/  IMAD.WIDE R20, R7, 0x4, R16 ;  /* 0x0000000407147825 */ /* 0x001fc800078e0210 */
[----:B------:R-:W-:Y:S02]  /*0280*/  IMAD.WIDE R12, R19, 0x4, R16 ;  /* 0x00000004130c7825 */ /* 0x000fe400078e0210 */
[----:B------:R-:W2:Y:S04]  /*0290*/  LDG.E R21, desc[UR6][R20.64] ;  /* 0x0000000614157981 */ /* 0x000ea8000c1e1900 */
[----:B------:R0:W3:Y:S01]  /*02a0*/  LDG.E R23, desc[UR6][R12.64] ;  /* 0x000000060c177981 */ /* 0x0000e2000c1e1900 */
[--C-:B-1----:R-:W-:Y:S01]  /*02b0*/  IMAD.WIDE R8, R7, 0x4, R14.reuse ;  /* 0x0000000407087825 */ /* 0x102fe200078e020e */
[----:B----4-:R-:W-:Y:S02]  /*02c0*/  IADD3 R27, PT, PT, R0, R27, RZ ;  /* 0x0000001b001b7210 */ /* 0x010fe40007ffe0ff */
[----:B------:R-:W4:Y:S01]  /*02d0*/  LDG.E R7, desc[UR6][R10.64+0x4] ;  /* 0x000004060a077981 */ /* 0x000f22000c1e1900 */
[----:B------:R-:W-:-:S03]  /*02e0*/  IMAD.WIDE R18, R19, 0x4, R14 ;  /* 0x0000000413127825 */ /* 0x000fc600078e020e */
[----:B------:R-:W5:Y:S01]  /*02f0*/  LDG.E R9, desc[UR6][R8.64] ;  /* 0x0000000608097981 */ /* 0x000f62000c1e1900 */
[----:B0-----:R-:W2:Y:S01]  /*0300*/  LDC.64 R12, c[0x0][0x3b0] ;  /* 0x0000ec00ff0c7b82 */ /* 0x001ea20000000a00 */
[----:B------:R-:W-:Y:S02]  /*0310*/  IMAD.WIDE R28, R27, 0x4, R16 ;  /* 0x000000041b1c7825 */ /* 0x000fe400078e0210 */
[----:B------:R-:W5:Y:S04]  /*0320*/  LDG.E R18, desc[UR6][R18.64] ;  /* 0x0000000612127981 */ /* 0x000f68000c1e1900 */
[----:B------:R-:W5:Y:S04]  /*0330*/  LDG.E R20, desc[UR6][R10.64] ;  /* 0x000000060a147981 */ /* 0x000f68000c1e1900 */
[----:B------:R-:W5:Y:S01]  /*0340*/  LDG.E R29, desc[UR6][R28.64] ;  /* 0x000000061c1d7981 */ /* 0x000f62000c1e1900 */
[----:B--2---:R-:W-:-:S03]  /*0350*/  IMAD.WIDE.U32 R24, R21, 0x4, R12 ;  /* 0x0000000415187825 */ /* 0x004fc600078e000c */
[----:B------:R-:W2:Y:S01]  /*0360*/  LDG.E R21, desc[UR6][R10.64+0x8] ;  /* 0x000008060a157981 */ /* 0x000ea2000c1e1900 */
[----:B---3--:R-:W-:-:S03]  /*0370*/  IMAD.WIDE.U32 R22, R23, 0x4, R12 ;  /* 0x0000000417167825 */ /* 0x008fc600078e000c */
[----:B------:R-:W5:Y:S04]  /*0380*/  LDG.E R8, desc[UR6][R24.64] ;  /* 0x0000000618087981 */ /* 0x000f68000c1e1900 */
[----:B------:R-:W3:Y:S04]  /*0390*/  LDG.E R23, desc[UR6][R22.64] ;  /* 0x0000000616177981 */ /* 0x000ee8000c1e1900 */
[----:B------:R-:W2:Y:S01]  /*03a0*/  LDG.E R25, desc[UR6][R10.64+-0x4] ;  /* 0xfffffc060a197981 */ /* 0x000ea2000c1e1900 */
[----:B----4-:R-:W-:Y:S01]  /*03b0*/  IADD3 R7, PT, PT, R0, R7, RZ ;  /* 0x0000000700077210 */ /* 0x010fe20007ffe0ff */
[----:B-----5:R-:W-:Y:S01]  /*03c0*/  FFMA R6, R9, R8, R6 ;  /* 0x0000000809067223 */ /* 0x020fe20000000006 */
[----:B------:R-:W-:-:S04]  /*03d0*/  IMAD.WIDE R8, R27, 0x4, R14 ;  /* 0x000000041b087825 */ /* 0x000fc800078e020e */
[----:B---3--:R-:W-:Y:S01]  /*03e0*/  FFMA R6, R18, R23, R6 ;  /* 0x0000001712067223 */ /* 0x008fe20000000006 */
[----:B------:R0:W3:Y:S01]  /*03f0*/  LDG.E R27, desc[UR6][R8.64] ;  /* 0x00000006081b7981 */ /* 0x0000e2000c1e1900 */
[----:B--2---:R-:W-:Y:S01]  /*0400*/  IADD3 R19, PT, PT, R0, R25, RZ ;  /* 0x0000001900137210 */ /* 0x004fe20007ffe0ff */
[----:B------:R-:W-:-:S04]  /*0410*/  IMAD.WIDE.U32 R24, R29, 0x4, R12 ;  /* 0x000000041d187825 */ /* 0x000fc800078e000c */
[C---:B------:R-:W-:Y:S02]  /*0420*/  IMAD.WIDE R28, R19.reuse, 0x4, R14 ;  /* 0x00000004131c7825 */ /* 0x040fe400078e020e */
[----:B------:R-:W3:Y:S02]  /*0430*/  LDG.E R24, desc[UR6][R24.64] ;  /* 0x0000000618187981 */ /* 0x000ee4000c1e1900 */
[----:B------:R-:W-:Y:S01]  /*0440*/  IMAD.WIDE R22, R19, 0x4, R16 ;  /* 0x0000000413167825 */ /* 0x000fe200078e0210 */
[----:B------:R-:W-:Y:S02]  /*0450*/  IADD3 R19, PT, PT, R0, R20, RZ ;  /* 0x0000001400137210 */ /* 0x000fe40007ffe0ff */
[----:B------:R1:W2:Y:S03]  /*0460*/  LDG.E R20, desc[UR6][R28.64] ;  /* 0x000000061c147981 */ /* 0x0002a6000c1e1900 */
[C---:B0-----:R-:W-:Y:S01]  /*0470*/  IMAD.WIDE R8, R19.reuse, 0x4, R14 ;  /* 0x0000000413087825 */ /* 0x041fe200078e020e */
[----:B------:R0:W4:Y:S03]  /*0480*/  LDG.E R23, desc[UR6][R22.64] ;  /* 0x0000000616177981 */ /* 0x000126000c1e1900 */
[----:B------:R-:W-:-:S02]  /*0490*/  IMAD.WIDE R18, R19, 0x4, R16 ;  /* 0x0000000413127825 */ /* 0x000fc400078e0210 */
[----:B------:R-:W5:Y:S02]  /*04a0*/  LDG.E R9, desc[UR6][R8.64] ;  /* 0x0000000608097981 */ /* 0x000f64000c1e1900 */
[----:B-1----:R-:W-:Y:S02]  /*04b0*/  IMAD.WIDE R28, R7, 0x4, R14 ;  /* 0x00000004071c7825 */ /* 0x002fe400078e020e */
[----:B------:R1:W3:Y:S01]  /*04c0*/  LDG.E R25, desc[UR6][R18.64] ;  /* 0x0000000612197981 */ /* 0x0002e2000c1e1900 */
[----:B0-----:R-:W-:-:S03]  /*04d0*/  IADD3 R22, PT, PT, R0, R21, RZ ;  /* 0x0000001500167210 */ /* 0x001fc60007ffe0ff */
[----:B------:R0:W5:Y:S01]  /*04e0*/  LDG.E R8, desc[UR6][R28.64] ;  /* 0x000000061c087981 */ /* 0x000162000c1e1900 */
[----:B-1----:R-:W-:-:S05]  /*04f0*/  IMAD.WIDE R18, R7, 0x4, R16 ;  /* 0x0000000407127825 */ /* 0x002fca00078e0210 */
[----:B------:R1:W2:Y:S01]  /*0500*/  LDG.E R21, desc[UR6][R18.64] ;  /* 0x0000000612157981 */ /* 0x0002a2000c1e1900 */
[----:B0-----:R-:W-:-:S05]  /*0510*/  IMAD.WIDE R28, R22, 0x4, R14 ;  /* 0x00000004161c7825 */ /* 0x001fca00078e020e */
[----:B------:R0:W5:Y:S01]  /*0520*/  LDG.E R7, desc[UR6][R28.64] ;  /* 0x000000061c077981 */ /* 0x000162000c1e1900 */
[----:B-1----:R-:W-:Y:S01]  /*0530*/  IMAD.WIDE R18, R22, 0x4, R16 ;  /* 0x0000000416127825 */ /* 0x002fe200078e0210 */
[----:B0-----:R-:W-:-:S05]  /*0540*/  IADD3 R29, PT, PT, R0, R26, RZ ;  /* 0x0000001a001d7210 */ /* 0x001fca0007ffe0ff */
[----:B------:R-:W5:Y:S01]  /*0550*/  LDG.E R19, desc[UR6][R18.64] ;  /* 0x0000000612137981 */ /* 0x000f62000c1e1900 */
[----:B------:R-:W-:-:S05]  /*0560*/  IMAD.WIDE R16, R29, 0x4, R16 ;  /* 0x000000041d107825 */ /* 0x000fca00078e0210 */
[----:B------:R3:W5:Y:S01]  /*0570*/  LDG.E R26, desc[UR6][R16.64] ;  /* 0x00000006101a7981 */ /* 0x000762000c1e1900 */
[----:B------:R-:W-:-:S06]  /*0580*/  IMAD.WIDE R14, R29, 0x4, R14 ;  /* 0x000000041d0e7825 */ /* 0x000fcc00078e020e */
[----:B------:R-:W5:Y:S01]  /*0590*/  LDG.E R14, desc[UR6][R14.64] ;  /* 0x000000060e0e7981 */ /* 0x000f62000c1e1900 */
[----:B----4-:R-:W-:-:S05]  /*05a0*/  IMAD.WIDE.U32 R22, R23, 0x4, R12 ;  /* 0x0000000417167825 */ /* 0x010fca00078e000c */
[----:B------:R2:W4:Y:S01]  /*05b0*/  LDG.E R18, desc[UR6][R22.64] ;  /* 0x0000000616127981 */ /* 0x000522000c1e1900 */
[----:B---3--:R-:W-:-:S04]  /*05c0*/  IMAD.WIDE.U32 R16, R25, 0x4, R12 ;  /* 0x0000000419107825 */ /* 0x008fc800078e000c */
[--C-:B--2---:R-:W-:Y:S02]  /*05d0*/  IMAD.WIDE.U32 R22, R21, 0x4, R12.reuse ;  /* 0x0000000415167825 */ /* 0x104fe400078e000c */
[----:B------:R5:W2:Y:S04]  /*05e0*/  LDG.E R21, desc[UR6][R16.64] ;  /* 0x0000000610157981 */ /* 0x000aa8000c1e1900 */
[----:B------:R-:W3:Y:S01]  /*05f0*/  LDG.E R25, desc[UR6][R22.64] ;  /* 0x0000000616197981 */ /* 0x000ee2000c1e1900 */
[----:B-----5:R-:W-:-:S05]  /*0600*/  IMAD.WIDE.U32 R16, R19, 0x4, R12 ;  /* 0x0000000413107825 */ /* 0x020fca00078e000c */
[----:B------:R-:W5:Y:S01]  /*0610*/  LDG.E R19, desc[UR6][R16.64] ;  /* 0x0000000610137981 */ /* 0x000f62000c1e1900 */
[----:B------:R-:W-:-:S06]  /*0620*/  IMAD.WIDE.U32 R12, R26, 0x4, R12 ;  /* 0x000000041a0c7825 */ /* 0x000fcc00078e000c */
[----:B------:R-:W5:Y:S01]  /*0630*/  LDG.E R12, desc[UR6][R12.64] ;  /* 0x000000060c0c7981 */ /* 0x000f62000c1e1900 */
[----:B------:R-:W-:Y:S01]  /*0640*/  FFMA R27, R27, R24, R6 ;  /* 0x000000181b1b7223 */ /* 0x000fe20000000006 */
[----:B------:R-:W-:-:S04]  /*0650*/  IADD3 R5, PT, PT, R5, 0x8, RZ ;  /* 0x0000000805057810 */ /* 0x000fc80007ffe0ff */
[----:B------:R-:W-:Y:S02]  /*0660*/  ISETP.NE.AND P1, PT, R5, RZ, PT ;  /* 0x000000ff0500720c */ /* 0x000fe40003f25270 */
[----:B------:R-:W-:-:S04]  /*0670*/  IADD3 R10, P2, PT, R10, 0x20, RZ ;  /* 0x000000200a0a7810 */ /* 0x000fc80007f5e0ff */
[----:B------:R-:W-:Y:S01]  /*0680*/  IADD3.X R11, PT, PT, RZ, R11, RZ, P2, !PT ;  /* 0x0000000bff0b7210 */ /* 0x000fe200017fe4ff */
[----:B----4-:R-:W-:-:S04]  /*0690*/  FFMA R18, R20, R18, R27 ;  /* 0x0000001214127223 */ /* 0x010fc8000000001b */
[----:B--2---:R-:W-:-:S04]  /*06a0*/  FFMA R9, R9, R21, R18 ;  /* 0x0000001509097223 */ /* 0x004fc80000000012 */
[----:B---3--:R-:W-:-:S04]  /*06b0*/  FFMA R8, R8, R25, R9 ;  /* 0x0000001908087223 */ /* 0x008fc80000000009 */
[----:B-----5:R-:W-:-:S04]  /*06c0*/  FFMA R7, R7, R19, R8 ;  /* 0x0000001307077223 */ /* 0x020fc80000000008 */
[----:B------:R-:W-:Y:S01]  /*06d0*/  FFMA R6, R14, R12, R7 ;  /* 0x0000000c0e067223 */ /* 0x000fe20000000007 */
[----:B------:R-:W-:Y:S06]  /*06e0*/  @P1 BRA `(.L_x_4) ;  /* 0xfffffff800c01947 */ /* 0x000fec000383ffff */
.L_x_3:
[----:B------:R-:W-:Y:S05]  /*06f0*/  BSYNC.RECONVERGENT B1 ;  /* 0x0000000000017941 */ /* 0x000fea0003800200 */
.L_x_2:
[----:B------:R-:W-:Y:S05]  /*0700*/  @!P0 BRA `(.L_x_1) ;  /* 0x0000000400788947 */ /* 0x000fea0003800000 */
[----:B------:R-:W-:Y:S01]  /*0710*/  ISETP.GE.U32.AND P0, PT, R3, 0x4, PT ;  /* 0x000000040300780c */ /* 0x000fe20003f06070 */
[----:B------:R-:W-:Y:S01]  /*0720*/  BSSY.RECONVERGENT B1, `(.L_x_5) ;  /* 0x000002e000017945 */ /* 0x000fe20003800200 */
[----:B------:R-:W-:-:S04]  /*0730*/  LOP3.LUT R7, R2, 0x3, RZ, 0xc0, !PT ;  /* 0x0000000302077812 */ /* 0x000fc800078ec0ff */
[----:B------:R-:W-:-:S07]  /*0740*/  ISETP.NE.AND P1, PT, R7, RZ, PT ;  /* 0x000000ff0700720c */ /* 0x000fce0003f25270 */
[----:B------:R-:W-:Y:S06]  /*0750*/  @!P0 BRA `(.L_x_6) ;  /* 0x0000000000a88947 */ /* 0x000fec0003800000 */
[----:B------:R-:W0:Y:S08]  /*0760*/  LDC.64 R10, c[0x0][0x398] ;  /* 0x0000e600ff0a7b82 */ /* 0x000e300000000a00 */
[----:B------:R-:W1:Y:S01]  /*0770*/  LDC.64 R8, c[0x0][0x3a0] ;  /* 0x0000e800ff087b82 */ /* 0x000e620000000a00 */
[----:B0-----:R-:W-:-:S05]  /*0780*/  IMAD.WIDE.U32 R10, R4, 0x4, R10 ;  /* 0x00000004040a7825 */ /* 0x001fca00078e000a */
[----:B------:R-:W2:Y:S04]  /*0790*/  LDG.E R19, desc[UR6][R10.64] ;  /* 0x000000060a137981 */ /* 0x000ea8000c1e1900 */
[----:B------:R-:W3:Y:S04]  /*07a0*/  LDG.E R15, desc[UR6][R10.64+0x4] ;  /* 0x000004060a0f7981 */ /* 0x000ee8000c1e1900 */
[----:B------:R-:W4:Y:S04]  /*07b0*/  LDG.E R21, desc[UR6][R10.64+0x8] ;  /* 0x000008060a157981 */ /* 0x000f28000c1e1900 */
[----:B------:R0:W5:Y:S02]  /*07c0*/  LDG.E R3, desc[UR6][R10.64+0xc] ;  /* 0x00000c060a037981 */ /* 0x000164000c1e1900 */
[----:B0-----:R-:W0:Y:S01]  /*07d0*/  LDC.64 R10, c[0x0][0x3b0] ;  /* 0x0000ec00ff0a7b82 */ /* 0x001e220000000a00 */
[----:B--2---:R-:W-:-:S02]  /*07e0*/  IADD3 R19, PT, PT, R0, R19, RZ ;  /* 0x0000001300137210 */ /* 0x004fc40007ffe0ff */
[----:B---3--:R-:W-:-:S03]  /*07f0*/  IADD3 R15, PT, PT, R0, R15, RZ ;  /* 0x0000000f000f7210 */ /* 0x008fc60007ffe0ff */
[----:B-1----:R-:W-:Y:S01]  /*0800*/  IMAD.WIDE R12, R19, 0x4, R8 ;  /* 0x00000004130c7825 */ /* 0x002fe200078e0208 */
[----:B----4-:R-:W-:-:S03]  /*0810*/  IADD3 R21, PT, PT, R0, R21, RZ ;  /* 0x0000001500157210 */ /* 0x010fc60007ffe0ff */
[--C-:B------:R-:W-:Y:S02]  /*0820*/  IMAD.WIDE R16, R15, 0x4, R8.reuse ;  /* 0x000000040f107825 */ /* 0x100fe400078e0208 */
[----:B------:R-:W0:Y:S01]  /*0830*/  LDG.E R13, desc[UR6][R12.64] ;  /* 0x000000060c0d7981 */ /* 0x000e22000c1e1900 */
[----:B-----5:R-:W-:Y:S01]  /*0840*/  IADD3 R3, PT, PT, R0, R3, RZ ;  /* 0x0000000300037210 */ /* 0x020fe20007ffe0ff */
[--C-:B------:R-:W-:Y:S02]  /*0850*/  IMAD.WIDE R22, R21, 0x4, R8.reuse ;  /* 0x0000000415167825 */ /* 0x100fe400078e0208 */
[----:B------:R-:W2:Y:S02]  /*0860*/  LDG.E R17, desc[UR6][R16.64] ;  /* 0x0000000610117981 */ /* 0x000ea4000c1e1900 */
[----:B------:R-:W-:Y:S02]  /*0870*/  IMAD.WIDE R24, R3, 0x4, R8 ;  /* 0x0000000403187825 */ /* 0x000fe400078e0208 */
[----:B------:R-:W3:Y:S01]  /*0880*/  LDG.E R23, desc[UR6][R22.64] ;  /* 0x0000000616177981 */ /* 0x000ee2000c1e1900 */
[----:B------:R-:W1:Y:S03]  /*0890*/  LDC.64 R8, c[0x0][0x3a8] ;  /* 0x0000ea00ff087b82 */ /* 0x000e660000000a00 */
[----:B------:R-:W4:Y:S01]  /*08a0*/  LDG.E R5, desc[UR6][R24.64] ;  /* 0x0000000618057981 */ /* 0x000f22000c1e1900 */
[----:B-1----:R-:W-:-:S04]  /*08b0*/  IMAD.WIDE R18, R19, 0x4, R8 ;  /* 0x0000000413127825 */ /* 0x002fc800078e0208 */
[--C-:B------:R-:W-:Y:S02]  /*08c0*/  IMAD.WIDE R14, R15, 0x4, R8.reuse ;  /* 0x000000040f0e7825 */ /* 0x100fe400078e0208 */
[----:B------:R-:W5:Y:S02]  /*08d0*/  LDG.E R19, desc[UR6][R18.64] ;  /* 0x0000000612137981 */ /* 0x000f64000c1e1900 */
[--C-:B------:R-:W-:Y:S02]  /*08e0*/  IMAD.WIDE R20, R21, 0x4, R8.reuse ;  /* 0x0000000415147825 */ /* 0x100fe400078e0208 */
[----:B------:R-:W5:Y:S02]  /*08f0*/  LDG.E R14, desc[UR6][R14.64] ;  /* 0x000000060e0e7981 */ /* 0x000f64000c1e1900 */
[----:B------:R-:W-:Y:S02]  /*0900*/  IMAD.WIDE R8, R3, 0x4, R8 ;  /* 0x0000000403087825 */ /* 0x000fe400078e0208 */
[----:B------:R-:W5:Y:S04]  /*0910*/  LDG.E R20, desc[UR6][R20.64] ;  /* 0x0000000614147981 */ /* 0x000f68000c1e1900 */
[----:B------:R-:W5:Y:S01]  /*0920*/  LDG.E R8, desc[UR6][R8.64] ;  /* 0x0000000608087981 */ /* 0x000f62000c1e1900 */
[----:B0-----:R-:W-:-:S04]  /*0930*/  IMAD.WIDE.U32 R12, R13, 0x4, R10 ;  /* 0x000000040d0c7825 */ /* 0x001fc800078e000a */
[--C-:B--2---:R-:W-:Y:S02]  /*0940*/  IMAD.WIDE.U32 R16, R17, 0x4, R10.reuse ;  /* 0x0000000411107825 */ /* 0x104fe400078e000a */
[----:B------:R-:W5:Y:S02]  /*0950*/  LDG.E R12, desc[UR6][R12.64] ;  /* 0x000000060c0c7981 */ /* 0x000f64000c1e1900 */
[--C-:B---3--:R-:W-:Y:S02]  /*0960*/  IMAD.WIDE.U32 R22, R23, 0x4, R10.reuse ;  /* 0x0000000417167825 */ /* 0x108fe400078e000a */
[----:B------:R-:W2:Y:S02]  /*0970*/  LDG.E R16, desc[UR6][R16.64] ;  /* 0x0000000610107981 */ /* 0x000ea4000c1e1900 */
[----:B----4-:R-:W-:Y:S02]  /*0980*/  IMAD.WIDE.U32 R10, R5, 0x4, R10 ;  /* 0x00000004050a7825 */ /* 0x010fe400078e000a */
[----:B------:R-:W3:Y:S04]  /*0990*/  LDG.E R22, desc[UR6][R22.64] ;  /* 0x0000000616167981 */ /* 0x000ee8000c1e1900 */
[----:B------:R-:W4:Y:S01]  /*09a0*/  LDG.E R10, desc[UR6][R10.64] ;  /* 0x000000060a0a7981 */ /* 0x000f22000c1e1900 */
[----:B------:R-:W-:Y:S01]  /*09b0*/  IADD3 R4, PT, PT, R4, 0x4, RZ ;  /* 0x0000000404047810 */ /* 0x000fe20007ffe0ff */
[----:B-----5:R-:W-:-:S04]  /*09c0*/  FFMA R19, R19, R12, R6 ;  /* 0x0000000c13137223 */ /* 0x020fc80000000006 */
[----:B--2---:R-:W-:-:S04]  /*09d0*/  FFMA R19, R14, R16, R19 ;  /* 0x000000100e137223 */ /* 0x004fc80000000013 */
[----:B---3--:R-:W-:-:S04]  /*09e0*/  FFMA R19, R20, R22, R19 ;  /* 0x0000001614137223 */ /* 0x008fc80000000013 */
[----:B----4-:R-:W-:-:S07]  /*09f0*/  FFMA R6, R8, R10, R19 ;  /* 0x0000000a08067223 */ /* 0x010fce0000000013 */
.L_x_6:
[----:B------:R-:W-:Y:S05]  /*0a00*/  BSYNC.RECONVERGENT B1 ;  /* 0x0000000000017941 */ /* 0x000fea0003800200 */
.L_x_5:
[----:B------:R-:W-:Y:S05]  /*0a10*/  @!P1 BRA `(.L_x_1) ;  /* 0x0000000000b49947 */ /* 0x000fea0003800000 */
[----:B------:R-:W-:Y:S01]  /*0a20*/  ISETP.NE.AND P0, PT, R7, 0x1, PT ;  /* 0x000000010700780c */ /* 0x000fe20003f05270 */
[----:B------:R-:W-:Y:S01]  /*0a30*/  BSSY.RECONVERGENT B1, `(.L_x_7) ;  /* 0x000001c000017945 */ /* 0x000fe20003800200 */
[----:B------:R-:W-:-:S04]  /*0a40*/  LOP3.LUT R2, R2, 0x1, RZ, 0xc0, !PT ;  /* 0x0000000102027812 */ /* 0x000fc800078ec0ff */
[----:B------:R-:W-:-:S07]  /*0a50*/  ISETP.NE.U32.AND P1, PT, R2, 0x1, PT ;  /* 0x000000010200780c */ /* 0x000fce0003f25070 */
[----:B------:R-:W-:Y:S06]  /*0a60*/  @!P0 BRA `(.L_x_8) ;  /* 0x0000000000608947 */ /* 0x000fec0003800000 */
[----:B------:R-:W0:Y:S08]  /*0a70*/  LDC.64 R2, c[0x0][0x398] ;  /* 0x0000e600ff027b82 */ /* 0x000e300000000a00 */
[----:B------:R-:W1:Y:S08]  /*0a80*/  LDC.64 R8, c[0x0][0x3a0] ;  /* 0x0000e800ff087b82 */ /* 0x000e700000000a00 */
[----:B------:R-:W2:Y:S01]  /*0a90*/  LDC.64 R14, c[0x0][0x3b0] ;  /* 0x0000ec00ff0e7b82 */ /* 0x000ea20000000a00 */
[----:B0-----:R-:W-:-:S05]  /*0aa0*/  IMAD.WIDE.U32 R2, R4, 0x4, R2 ;  /* 0x0000000404027825 */ /* 0x001fca00078e0002 */
[----:B------:R-:W3:Y:S04]  /*0ab0*/  LDG.E R5, desc[UR6][R2.64] ;  /* 0x0000000602057981 */ /* 0x000ee8000c1e1900 */
[----:B------:R-:W4:Y:S01]  /*0ac0*/  LDG.E R7, desc[UR6][R2.64+0x4] ;  /* 0x0000040602077981 */ /* 0x000f22000c1e1900 */
[C---:B---3--:R-:W-:Y:S02]  /*0ad0*/  IADD3 R5, PT, PT, R0.reuse, R5, RZ ;  /* 0x0000000500057210 */ /* 0x048fe40007ffe0ff */
[----:B----4-:R-:W-:-:S03]  /*0ae0*/  IADD3 R7, PT, PT, R0, R7, RZ ;  /* 0x0000000700077210 */ /* 0x010fc60007ffe0ff */
[----:B-1----:R-:W-:-:S04]  /*0af0*/  IMAD.WIDE R12, R5, 0x4, R8 ;  /* 0x00000004050c7825 */ /* 0x002fc800078e0208 */
[----:B------:R-:W-:Y:S02]  /*0b00*/  IMAD.WIDE R16, R7, 0x4, R8 ;  /* 0x0000000407107825 */ /* 0x000fe400078e0208 */
[----:B------:R-:W2:Y:S01]  /*0b10*/  LDG.E R13, desc[UR6][R12.64] ;  /* 0x000000060c0d7981 */ /* 0x000ea2000c1e1900 */
[----:B------:R-:W0:Y:S03]  /*0b20*/  LDC.64 R8, c[0x0][0x3a8] ;  /* 0x0000ea00ff087b82 */ /* 0x000e260000000a00 */
[----:B------:R-:W3:Y:S01]  /*0b30*/  LDG.E R17, desc[UR6][R16.64] ;  /* 0x0000000610117981 */ /* 0x000ee2000c1e1900 */
[----:B0-----:R-:W-:-:S04]  /*0b40*/  IMAD.WIDE R10, R5, 0x4, R8 ;  /* 0x00000004050a7825 */ /* 0x001fc800078e0208 */
[----:B------:R-:W-:Y:S02]  /*0b50*/  IMAD.WIDE R8, R7, 0x4, R8 ;  /* 0x0000000407087825 */ /* 0x000fe400078e0208 */
[----:B------:R-:W4:Y:S04]  /*0b60*/  LDG.E R11, desc[UR6][R10.64] ;  /* 0x000000060a0b7981 */ /* 0x000f28000c1e1900 */
[----:B------:R-:W5:Y:S01]  /*0b70*/  LDG.E R9, desc[UR6][R8.64] ;  /* 0x0000000608097981 */ /* 0x000f62000c1e1900 */
[----:B--2---:R-:W-:-:S04]  /*0b80*/  IMAD.WIDE.U32 R2, R13, 0x4, R14 ;  /* 0x000000040d027825 */ /* 0x004fc800078e000e */
[----:B---3--:R-:W-:Y:S02]  /*0b90*/  IMAD.WIDE.U32 R14, R17, 0x4, R14 ;  /* 0x00000004110e7825 */ /* 0x008fe400078e000e */
[----:B------:R-:W4:Y:S04]  /*0ba0*/  LDG.E R2, desc[UR6][R2.64] ;  /* 0x0000000602027981 */ /* 0x000f28000c1e1900 */
[----:B------:R-:W5:Y:S01]  /*0bb0*/  LDG.E R14, desc[UR6][R14.64] ;  /* 0x000000060e0e7981 */ /* 0x000f62000c1e1900 */
[----:B------:R-:W-:Y:S01]  /*0bc0*/  IADD3 R4, PT, PT, R4, 0x2, RZ ;  /* 0x0000000204047810 */ /* 0x000fe20007ffe0ff */
[----:B----4-:R-:W-:-:S04]  /*0bd0*/  FFMA R6, R11, R2, R6 ;  /* 0x000000020b067223 */ /* 0x010fc80000000006 */
[----:B-----5:R-:W-:-:S07]  /*0be0*/  FFMA R6, R9, R14, R6 ;  /* 0x0000000e09067223 */ /* 0x020fce0000000006 */
.L_x_8:
[----:B------:R-:W-:Y:S05]  /*0bf0*/  BSYNC.RECONVERGENT B1 ;  /* 0x0000000000017941 */ /* 0x000fea0003800200 */
.L_x_7:
[----:B------:R-:W-:Y:S05]  /*0c00*/  @P1 BRA `(.L_x_1) ;  /* 0x0000000000381947 */ /* 0x000fea0003800000 */
[----:B------:R-:W0:Y:S08]  /*0c10*/  LDC.64 R2, c[0x0][0x398] ;  /* 0x0000e600ff027b82 */ /* 0x000e300000000a00 */
[----:B------:R-:W1:Y:S08]  /*0c20*/  LDC.64 R8, c[0x0][0x3a0] ;  /* 0x0000e800ff087b82 */ /* 0x000e700000000a00 */
[----:B------:R-:W2:Y:S01]  /*0c30*/  LDC.64 R10, c[0x0][0x3b0] ;  /* 0x0000ec00ff0a7b82 */ /* 0x000ea20000000a00 */
[----:B0-----:R-:W-:-:S07]  /*0c40*/  IMAD.WIDE.U32 R4, R4, 0x4, R2 ;  /* 0x0000000404047825 */ /* 0x001fce00078e0002 */
[----:B------:R-:W0:Y:S01]  /*0c50*/  LDC.64 R2, c[0x0][0x3a8] ;  /* 0x0000ea00ff027b82 */ /* 0x000e220000000a00 */
[----:B------:R-:W3:Y:S02]  /*0c60*/  LDG.E R5, desc[UR6][R4.64] ;  /* 0x0000000604057981 */ /* 0x000ee4000c1e1900 */
[----:B---3--:R-:W-:-:S05]  /*0c70*/  IADD3 R7, PT, PT, R0, R5, RZ ;  /* 0x0000000500077210 */ /* 0x008fca0007ffe0ff */
[----:B-1----:R-:W-:-:S06]  /*0c80*/  IMAD.WIDE R8, R7, 0x4, R8 ;  /* 0x0000000407087825 */ /* 0x002fcc00078e0208 */
[----:B------:R-:W2:Y:S01]  /*0c90*/  LDG.E R9, desc[UR6][R8.64] ;  /* 0x0000000608097981 */ /* 0x000ea2000c1e1900 */
[----:B0-----:R-:W-:-:S06]  /*0ca0*/  IMAD.WIDE R2, R7, 0x4, R2 ;  /* 0x0000000407027825 */ /* 0x001fcc00078e0202 */
[----:B------:R-:W3:Y:S01]  /*0cb0*/  LDG.E R3, desc[UR6][R2.64] ;  /* 0x0000000602037981 */ /* 0x000ee2000c1e1900 */
[----:B--2---:R-:W-:-:S06]  /*0cc0*/  IMAD.WIDE.U32 R10, R9, 0x4, R10 ;  /* 0x00000004090a7825 */ /* 0x004fcc00078e000a */
[----:B------:R-:W3:Y:S02]  /*0cd0*/  LDG.E R10, desc[UR6][R10.64] ;  /* 0x000000060a0a7981 */ /* 0x000ee4000c1e1900 */
[----:B---3--:R-:W-:-:S07]  /*0ce0*/  FFMA R6, R3, R10, R6 ;  /* 0x0000000a03067223 */ /* 0x008fce0000000006 */
.L_x_1:
[----:B------:R-:W-:Y:S05]  /*0cf0*/  BSYNC.RECONVERGENT B0 ;  /* 0x0000000000007941 */ /* 0x000fea0003800200 */
.L_x_0:
[----:B------:R-:W0:Y:S08]  /*0d00*/  LDC.64 R2, c[0x0][0x388] ;  /* 0x0000e200ff027b82 */ /* 0x000e300000000a00 */
[----:B------:R-:W1:Y:S01]  /*0d10*/  LDC.64 R4, c[0x0][0x3b8] ;  /* 0x0000ee00ff047b82 */ /* 0x000e620000000a00 */
[----:B0-----:R-:W-:-:S06]  /*0d20*/  IMAD.WIDE R2, R0, 0x4, R2 ;  /* 0x0000000400027825 */ /* 0x001fcc00078e0202 */
[----:B------:R-:W1:Y:S02]  /*0d30*/  LDG.E R3, desc[UR6][R2.64] ;  /* 0x0000000602037981 */ /* 0x000e64000c1e1900 */
[----:B-1----:R-:W-:-:S05]  /*0d40*/  IMAD.WIDE.U32 R4, R3, 0x4, R4 ;  /* 0x0000000403047825 */ /* 0x002fca00078e0004 */
[----:B------:R-:W-:Y:S01]  /*0d50*/  STG.E desc[UR6][R4.64], R6 ;  /* 0x0000000604007986 */ /* 0x000fe2000c101906 */
[----:B------:R-:W-:Y:S05]  /*0d60*/  EXIT ;  /* 0x000000000000794d */ /* 0x000fea0003800000 */
.L_x_9:
[----:B------:R-:W-:-:S00]  /*0d70*/  BRA `(.L_x_9) ;  /* 0xfffffffc00fc7947 */ /* 0x000fc0000383ffff */
[----:B------:R-:W-:-:S00]  /*0d80*/  NOP ;  /* 0x0000000000007918 */ /* 0x000fc00000000000 */
[----:B------:R-:W-:-:S00]  /*0d90*/  NOP ;  /* 0x0000000000007918 */ /* 0x000fc00000000000 */
[----:B------:R-:W-:-:S00]  /*0da0*/  NOP ;  /* 0x0000000000007918 */ /* 0x000fc00000000000 */
[----:B------:R-:W-:-:S00]  /*0db0*/  NOP ;  /* 0x0000000000007918 */ /* 0x000fc00000000000 */
[----:B------:R-:W-:-:S00]  /*0dc0*/  NOP ;  /* 0x0000000000007918 */ /* 0x000fc00000000000 */
[----:B------:R-:W-:-:S00]  /*0dd0*/  NOP ;  /* 0x0000000000007918 */ /* 0x000fc00000000000 */
[----:B------:R-:W-:-:S00]  /*0de0*/  NOP ;  /* 0x0000000000007918 */ /* 0x000fc00000000000 */
[----:B------:R-:W-:-:S00]  /*0df0*/  NOP ;  /* 0x0000000000007918 */ /* 0x000fc00000000000 */
.L_x_21:


//--------------------- .text._Z15spmv_csr_kerneljPjS_PfS0_S0_ --------------------------
	.section	.text._Z15spmv_csr_kerneljPjS_PfS0_S0_,"ax",@progbits
	.align	128
        .global         _Z15spmv_csr_kerneljPjS_PfS0_S0_
        .type           _Z15spmv_csr_kerneljPjS_PfS0_S0_,@function
        .size           _Z15spmv_csr_kerneljPjS_PfS0_S0_,(.L_x_22 - _Z15spmv_csr_kerneljPjS_PfS0_S0_)
        .other          _Z15spmv_csr_kerneljPjS_PfS0_S0_,@"STO_CUDA_ENTRY STV_DEFAULT"
_Z15spmv_csr_kerneljPjS_PfS0_S0_:
.text._Z15spmv_csr_kerneljPjS_PfS0_S0_:
        /* <DEDUP_REMOVED lines=10> */
[----:B0-----:R-:W-:-:S05]  /*00a0*/  IMAD.WIDE R2, R0, 0x4, R2 ;  /* 0x0000000400027825 */ /* 0x001fca00078e0202 */
[----:B-1----:R-:W2:Y:S04]  /*00b0*/  LDG.E R4, desc[UR4][R2.64] ;  /* 0x0000000402047981 */ /* 0x002ea8000c1e1900 */
[----:B------:R-:W2:Y:S01]  /*00c0*/  LDG.E R8, desc[UR4][R2.64+0x4] ;  /* 0x0000040402087981 */ /* 0x000ea2000c1e1900 */
[----:B------:R-:W-:Y:S01]  /*00d0*/  BSSY.RECONVERGENT B0, `(.L_x_10) ;  /* 0x00000d4000007945 */ /* 0x000fe20003800200 */
[----:B------:R-:W-:Y:S01]  /*00e0*/  HFMA2 R6, -RZ, RZ, 0, 0 ;  /* 0x00000000ff067431 */ /* 0x000fe200000001ff */
[----:B--2---:R-:W-:-:S13]  /*00f0*/  ISETP.GE.AND P0, PT, R4, R8, PT ;  /* 0x000000080400720c */ /* 0x004fda0003f06270 */
[----:B------:R-:W-:Y:S05]  /*0100*/  @P0 BRA `(.L_x_11) ;  /* 0x0000000c00400947 */ /* 0x000fea0003800000 */
[----:B------:R-:W-:Y:S01]  /*0110*/  MOV R3, R4 ;  /* 0x0000000400037202 */ /* 0x000fe20000000f00 */
[----:B------:R-:W-:Y:S01]  /*0120*/  BSSY.RECONVERGENT B1, `(.L_x_12) ;  /* 0x0000068000017945 */ /* 0x000fe20003800200 */
[----:B------:R-:W-:Y:S02]  /*0130*/  MOV R6, RZ ;  /* 0x000000ff00067202 */ /* 0x000fe40000000f00 */
[CC--:B------:R-:W-:Y:S02]  /*0140*/  IADD3 R4, PT, PT, R8.reuse, -R3.reuse, RZ ;  /* 0x8000000308047210 */ /* 0x0c0fe40007ffe0ff */
[----:B------:R-:W-:Y:S02]  /*0150*/  IADD3 R8, PT, PT, -R8, R3, RZ ;  /* 0x0000000308087210 */ /* 0x000fe40007ffe1ff */
[----:B------:R-:W-:Y:S02]  /*0160*/  LOP3.LUT R5, R4, 0xf, RZ, 0xc0, !PT ;  /* 0x0000000f04057812 */ /* 0x000fe400078ec0ff */
[----:B------:R-:W-:-:S02]  /*0170*/  ISETP.GT.U32.AND P1, PT, R8, -0x10, PT ;  /* 0xfffffff00800780c */ /* 0x000fc40003f24070 */
[----:B------:R-:W-:-:S11]  /*0180*/  ISETP.NE.AND P0, PT, R5, RZ, PT ;  /* 0x000000ff0500720c */ /* 0x000fd60003f05270 */
[----:B------:R-:W-:Y:S05]  /*0190*/  @P1 BRA `(.L_x_13) ;  /* 0x0000000400801947 */ /* 0x000fea0003800000 */
[----:B------:R-:W0:Y:S01]  /*01a0*/  LDC.64 R12, c[0x0][0x390] ;  /* 0x0000e400ff0c7b82 */ /* 0x000e220000000a00 */
[----:B------:R-:W-:Y:S02]  /*01b0*/  LOP3.LUT R2, R4, 0xfffffff0, RZ, 0xc0, !PT ;  /* 0xfffffff004027812 */ /* 0x000fe400078ec0ff */
[----:B------:R-:W-:Y:S02]  /*01c0*/  MOV R6, RZ ;  /* 0x000000ff00067202 */ /* 0x000fe40000000f00 */
[----:B------:R-:W-:-:S03]  /*01d0*/  IADD3 R2, PT, PT, -R2, RZ, RZ ;  /* 0x000000ff02027210 */ /* 0x000fc60007ffe1ff */
[----:B------:R-:W1:Y:S01]  /*01e0*/  LDC.64 R14, c[0x0][0x398] ;  /* 0x0000e600ff0e7b82 */ /* 0x000e620000000a00 */
[----:B0-----:R-:W-:-:S04]  /*01f0*/  IADD3 R12, P2, PT, R12, 0x20, RZ ;  /* 0x000000200c0c7810 */ /* 0x001fc80007f5e0ff */
[----:B------:R-:W-:Y:S02]  /*0200*/  IADD3.X R13, PT, PT, RZ, R13, RZ, P2, !PT ;  /* 0x0000000dff0d7210 */ /* 0x000fe400017fe4ff */
[----:B-1----:R-:W-:-:S04]  /*0210*/  IADD3 R14, P1, PT, R14, 0x20, RZ ;  /* 0x000000200e0e7810 */ /* 0x002fc80007f3e0ff */
[----:B------:R-:W-:-:S09]  /*0220*/  IADD3.X R15, PT, PT, RZ, R15, RZ, P1, !PT ;  /* 0x0000000fff0f7210 */ /* 0x000fd20000ffe4ff */
.L_x_14:
[C---:B------:R-:W-:Y:S01]  /*0230*/  IMAD.WIDE R20, R3.reuse, 0x4, R12 ;  /* 0x0000000403147825 */ /* 0x040fe200078e020c */
[----:B------:R-:W0:Y:S04]  /*0240*/  LDC.64 R16, c[0x0][0x3a0] ;  /* 0x0000e800ff107b82 */ /* 0x000e280000000a00 */
[----:B------:R-:W0:Y:S04]  /*0250*/  LDG.E R11, desc[UR4][R20.64+-0x20] ;  /* 0xffffe004140b7981 */ /* 0x000e28000c1e1900 */
[----:B------:R-:W2:Y:S04]  /*0260*/  LDG.E R23, desc[UR4][R20.64+-0x1c] ;  /* 0xffffe40414177981 */ /* 0x000ea8000c1e1900 */
[----:B------:R-:W3:Y:S01]  /*0270*/  LDG.E R9, desc[UR4][R20.64+-0x18] ;  /* 0xffffe80414097981 */ /* 0x000ee2000c1e1900 */
[----:B------:R-:W-:-:S03]  /*0280*/  IMAD.WIDE R26, R3, 0x4, R14 ;  /* 0x00000004031a7825 */ /* 0x000fc600078e020e */
[----:B------:R-:W4:Y:S04]  /*0290*/  LDG.E R25, desc[UR4][R20.64+-0x14] ;  /* 0xffffec0414197981 */ /* 0x000f28000c1e1900 */
[----:B------:R-:W5:Y:S04]  /*02a0*/  LDG.E R19, desc[UR4][R26.64+-0x20] ;  /* 0xffffe0041a137981 */ /* 0x000f68000c1e1900 */
[----:B------:R-:W5:Y:S04]  /*02b0*/  LDG.E R18, desc[UR4][R26.64+-0x1c] ;  /* 0xffffe4041a127981 */ /* 0x000f68000c1e1900 */
[----:B------:R-:W5:Y:S01]  /*02c0*/  LDG.E R29, desc[UR4][R20.64+-0x10] ;  /* 0xfffff004141d7981 */ /* 0x000f62000c1e1900 */
[----:B0-----:R-:W-:-:S06]  /*02d0*/  IMAD.WIDE.U32 R10, R11, 0x4, R16 ;  /* 0x000000040b0a7825 */ /* 0x001fcc00078e0010 */
[----:B------:R-:W5:Y:S01]  /*02e0*/  LDG.E R10, desc[UR4][R10.64] ;  /* 0x000000040a0a7981 */ /* 0x000f62000c1e1900 */
[----:B--2---:R-:W-:-:S05]  /*02f0*/  IMAD.WIDE.U32 R22, R23, 0x4, R16 ;  /* 0x0000000417167825 */ /* 0x004fca00078e0010 */
[----:B------:R-:W2:Y:S01]  /*0300*/  LDG.E R7, desc[UR4][R22.64] ;  /* 0x0000000416077981 */ /* 0x000ea2000c1e1900 */
[----:B---3--:R-:W-:-:S03]  /*0310*/  IMAD.WIDE.U32 R8, R9, 0x4, R16 ;  /* 0x0000000409087825 */ /* 0x008fc600078e0010 */
[----:B------:R-:W3:Y:S01]  /*0320*/  LDG.E R11, desc[UR4][R26.64+-0x18] ;  /* 0xffffe8041a0b7981 */ /* 0x000ee2000c1e1900 */
[----:B----4-:R-:W-:-:S03]  /*0330*/  IMAD.WIDE.U32 R24, R25, 0x4, R16 ;  /* 0x0000000419187825 */ /* 0x010fc600078e0010 */
[----:B------:R-:W3:Y:S04]  /*0340*/  LDG.E R8, desc[UR4][R8.64] ;  /* 0x0000000408087981 */ /* 0x000ee8000c1e1900 */
[----:B------:R-:W4:Y:S04]  /*0350*/  LDG.E R23, desc[UR4][R20.64+-0xc] ;  /* 0xfffff40414177981 */ /* 0x000f28000c1e1900 */
[----:B------:R-:W4:Y:S01]  /*0360*/  LDG.E R9, desc[UR4][R20.64+-0x8] ;  /* 0xfffff80414097981 */ /* 0x000f22000c1e1900 */
[----:B-----5:R-:W-:-:S03]  /*0370*/  FFMA R28, R19, R10, R6 ;  /* 0x0000000a131c7223 */ /* 0x020fc60000000006 */
[----:B------:R-:W5:Y:S04]  /*0380*/  LDG.E R6, desc[UR4][R24.64] ;  /* 0x0000000418067981 */ /* 0x000f68000c1e1900 */
[----:B------:R-:W5:Y:S01]  /*0390*/  LDG.E R19, desc[UR4][R26.64+-0x14] ;  /* 0xffffec041a137981 */ /* 0x000f62000c1e1900 */
[----:B--2---:R-:W-:Y:S01]  /*03a0*/  FFMA R22, R18, R7, R28 ;  /* 0x0000000712167223 */ /* 0x004fe2000000001c */
[----:B------:R-:W-:Y:S02]  /*03b0*/  IMAD.WIDE.U32 R28, R29, 0x4, R16 ;  /* 0x000000041d1c7825 */ /* 0x000fe400078e0010 */
[----:B------:R-:W2:Y:S04]  /*03c0*/  LDG.E R10, desc[UR4][R20.64+-0x4] ;  /* 0xfffffc04140a7981 */ /* 0x000ea8000c1e1900 */
[----:B------:R-:W2:Y:S04]  /*03d0*/  LDG.E R29, desc[UR4][R28.64] ;  /* 0x000000041c1d7981 */ /* 0x000ea8000c1e1900 */
[----:B------:R-:W2:Y:S04]  /*03e0*/  LDG.E R18, desc[UR4][R26.64+-0x10] ;  /* 0xfffff0041a127981 */ /* 0x000ea8000c1e1900 */
[----:B------:R-:W2:Y:S01]  /*03f0*/  LDG.E R7, desc[UR4][R20.64] ;  /* 0x0000000414077981 */ /* 0x000ea2000c1e1900 */
[----:B---3--:R-:W-:Y:S01]  /*0400*/  FFMA R8, R11, R8, R22 ;  /* 0x000000080b087223 */ /* 0x008fe20000000016 */
[----:B----4-:R-:W-:-:S02]  /*0410*/  IMAD.WIDE.U32 R22, R23, 0x4, R16 ;  /* 0x0000000417167825 */ /* 0x010fc400078e0010 */
[----:B------:R-:W3:Y:S04]  /*0420*/  LDG.E R11, desc[UR4][R20.64+0x4] ;  /* 0x00000404140b7981 */ /* 0x000ee8000c1e1900 */
[----:B------:R-:W4:Y:S04]  /*0430*/  LDG.E R23, desc[UR4][R22.64] ;  /* 0x0000000416177981 */ /* 0x000f28000c1e1900 */
[----:B------:R-:W4:Y:S04]  /*0440*/  LDG.E R25, desc[UR4][R26.64+-0xc] ;  /* 0xfffff4041a197981 */ /* 0x000f28000c1e1900 */
[----:B------:R-:W4:Y:S04]  /*0450*/  LDG.E R28, desc[UR4][R26.64+-0x8] ;  /* 0xfffff8041a1c7981 */ /* 0x000f28000c1e1900 */
[----:B------:R-:W4:Y:S04]  /*0460*/  LDG.E R22, desc[UR4][R20.64+0x8] ;  /* 0x0000080414167981 */ /* 0x000f28000c1e1900 */
[----:B------:R-:W4:Y:S01]  /*0470*/  LDG.E R24, desc[UR4][R26.64+0x4] ;  /* 0x000004041a187981 */ /* 0x000f22000c1e1900 */
[----:B-----5:R-:W-:Y:S01]  /*0480*/  FFMA R6, R19, R6, R8 ;  /* 0x0000000613067223 */ /* 0x020fe20000000008 */
[----:B------:R-:W-:-:S05]  /*0490*/  IMAD.WIDE.U32 R8, R9, 0x4, R16 ;  /* 0x0000000409087825 */ /* 0x000fca00078e0010 */
[----:B------:R0:W5:Y:S01]  /*04a0*/  LDG.E R19, desc[UR4][R8.64] ;  /* 0x0000000408137981 */ /* 0x000162000c1e1900 */
[----:B--2---:R-:W-:-:S03]  /*04b0*/  FFMA R18, R18, R29, R6 ;  /* 0x0000001d12127223 */ /* 0x004fc60000000006 */
[----:B------:R-:W2:Y:S01]  /*04c0*/  LDG.E R29, desc[UR4][R20.64+0x1c] ;  /* 0x00001c04141d7981 */ /* 0x000ea2000c1e1900 */
[----:B0-----:R-:W-:-:S04]  /*04d0*/  IMAD.WIDE.U32 R8, R10, 0x4, R16 ;  /* 0x000000040a087825 */ /* 0x001fc800078e0010 */
[--C-:B------:R-:W-:Y:S02]  /*04e0*/  IMAD.WIDE.U32 R6, R7, 0x4, R16.reuse ;  /* 0x0000000407067825 */ /* 0x100fe400078e0010 */
[----:B------:R-:W2:Y:S02]  /*04f0*/  LDG.E R8, desc[UR4][R8.64] ;  /* 0x0000000408087981 */ /* 0x000ea4000c1e1900 */
[----:B---3--:R-:W-:Y:S02]  /*0500*/  IMAD.WIDE.U32 R10, R11, 0x4, R16 ;  /* 0x000000040b0a7825 */ /* 0x008fe400078e0010 */
[----:B------:R-:W3:Y:S02]  /*0510*/  LDG.E R6, desc[UR4][R6.64] ;  /* 0x0000000406067981 */ /* 0x000ee4000c1e1900 */
[----:B----4-:R-:W-:Y:S02]  /*0520*/  FFMA R23, R25, R23, R18 ;  /* 0x0000001719177223 */ /* 0x010fe40000000012 */
[----:B------:R-:W4:Y:S04]  /*0530*/  LDG.E R10, desc[UR4][R10.64] ;  /* 0x000000040a0a7981 */ /* 0x000f28000c1e1900 */
[----:B------:R-:W2:Y:S04]  /*0540*/  LDG.E R9, desc[UR4][R26.64+-0x4] ;  /* 0xfffffc041a097981 */ /* 0x000ea8000c1e1900 */
[----:B------:R-:W3:Y:S04]  /*0550*/  LDG.E R7, desc[UR4][R26.64] ;  /* 0x000000041a077981 */ /* 0x000ee8000c1e1900 */
[----:B------:R-:W4:Y:S04]  /*0560*/  LDG.E R18, desc[UR4][R20.64+0xc] ;  /* 0x00000c0414127981 */ /* 0x000f28000c1e1900 */
[----:B------:R-:W4:Y:S04]  /*0570*/  LDG.E R25, desc[UR4][R20.64+0x14] ;  /* 0x0000140414197981 */ /* 0x000f28000c1e1900 */
[----:B------:R-:W4:Y:S01]  /*0580*/  LDG.E R11, desc[UR4][R26.64+0x18] ;  /* 0x000018041a0b7981 */ /* 0x000f22000c1e1900 */
[----:B-----5:R-:W-:-:S03]  /*0590*/  FFMA R28, R28, R19, R23 ;  /* 0x000000131c1c7223 */ /* 0x020fc60000000017 */
[----:B------:R-:W5:Y:S04]  /*05a0*/  LDG.E R23, desc[UR4][R20.64+0x10] ;  /* 0x0000100414177981 */ /* 0x000f68000c1e1900 */
[----:B------:R0:W5:Y:S02]  /*05b0*/  LDG.E R19, desc[UR4][R20.64+0x18] ;  /* 0x0000180414137981 */ /* 0x000164000c1e1900 */
[----:B0-----:R-:W-:-:S04]  /*05c0*/  IMAD.WIDE.U32 R20, R22, 0x4, R16 ;  /* 0x0000000416147825 */ /* 0x001fc800078e0010 */
[----:B--2---:R-:W-:Y:S02]  /*05d0*/  FFMA R8, R9, R8, R28 ;  /* 0x0000000809087223 */ /* 0x004fe4000000001c */
[----:B------:R-:W2:Y:S02]  /*05e0*/  LDG.E R9, desc[UR4][R26.64+0x10] ;  /* 0x000010041a097981 */ /* 0x000ea4000c1e1900 */
[----:B---3--:R-:W-:Y:S02]  /*05f0*/  FFMA R7, R7, R6, R8 ;  /* 0x0000000607077223 */ /* 0x008fe40000000008 */
[----:B------:R-:W3:Y:S02]  /*0600*/  LDG.E R8, desc[UR4][R26.64+0xc] ;  /* 0x00000c041a087981 */ /* 0x000ee4000c1e1900 */
[----:B----4-:R-:W-:Y:S02]  /*0610*/  FFMA R6, R24, R10, R7 ;  /* 0x0000000a18067223 */ /* 0x010fe40000000007 */
[----:B------:R-:W4:Y:S04]  /*0620*/  LDG.E R7, desc[UR4][R26.64+0x8] ;  /* 0x000008041a077981 */ /* 0x000f28000c1e1900 */
[----:B------:R-:W2:Y:S04]  /*0630*/  LDG.E R10, desc[UR4][R26.64+0x14] ;  /* 0x000014041a0a7981 */ /* 0x000ea8000c1e1900 */
[----:B------:R-:W2:Y:S01]  /*0640*/  LDG.E R26, desc[UR4][R26.64+0x1c] ;  /* 0x00001c041a1a7981 */ /* 0x000ea2000c1e1900 */
[----:B------:R-:W-:-:S06]  /*0650*/  IMAD.WIDE.U32 R24, R25, 0x4, R16 ;  /* 0x0000000419187825 */ /* 0x000fcc00078e0010 */
[----:B------:R-:W2:Y:S04]  /*0660*/  LDG.E R25, desc[UR4][R24.64] ;  /* 0x0000000418197981 */ /* 0x000ea8000c1e1900 */
[----:B------:R0:W4:Y:S02]  /*0670*/  LDG.E R27, desc[UR4][R20.64] ;  /* 0x00000004141b7981 */ /* 0x000124000c1e1900 */
[----:B0-----:R-:W-:-:S06]  /*0680*/  IMAD.WIDE.U32 R20, R18, 0x4, R16 ;  /* 0x0000000412147825 */ /* 0x001fcc00078e0010 */
[----:B------:R-:W3:Y:S01]  /*0690*/  LDG.E R21, desc[UR4][R20.64] ;  /* 0x0000000414157981 */ /* 0x000ee2000c1e1900 */
[----:B-----5:R-:W-:-:S04]  /*06a0*/  IMAD.WIDE.U32 R22, R23, 0x4, R16 ;  /* 0x0000000417167825 */ /* 0x020fc800078e0010 */
[--C-:B------:R-:W-:Y:S02]  /*06b0*/  IMAD.WIDE.U32 R18, R19, 0x4, R16.reuse ;  /* 0x0000000413127825 */ /* 0x100fe400078e0010 */
[----:B------:R-:W2:Y:S02]  /*06c0*/  LDG.E R22, desc[UR4][R22.64] ;  /* 0x0000000416167981 */ /* 0x000ea4000c1e1900 */
[----:B------:R-:W-:Y:S02]  /*06d0*/  IMAD.WIDE.U32 R16, R29, 0x4, R16 ;  /* 0x000000041d107825 */ /* 0x000fe400078e0010 */
[----:B------:R-:W5:Y:S04]  /*06e0*/  LDG.E R18, desc[UR4][R18.64] ;  /* 0x0000000412127981 */ /* 0x000f68000c1e1900 */
[----:B------:R-:W5:Y:S01]  /*06f0*/  LDG.E R16, desc[UR4][R16.64] ;  /* 0x0000000410107981 */ /* 0x000f62000c1e1900 */
[----:B------:R-:W-:-:S04]  /*0700*/  IADD3 R2, PT, PT, R2, 0x10, RZ ;  /* 0x0000001002027810 */ /* 0x000fc80007ffe0ff */
[----:B------:R-:W-:Y:S02]  /*0710*/  ISETP.NE.AND P1, PT, R2, RZ, PT ;  /* 0x000000ff0200720c */ /* 0x000fe40003f25270 */
[----:B------:R-:W-:Y:S01]  /*0720*/  IADD3 R3, PT, PT, R3, 0x10, RZ ;  /* 0x0000001003037810 */ /* 0x000fe20007ffe0ff */
[----:B----4-:R-:W-:-:S04]  /*0730*/  FFMA R7, R7, R27, R6 ;  /* 0x0000001b07077223 */ /* 0x010fc80000000006 */
[----:B---3--:R-:W-:-:S04]  /*0740*/  FFMA R8, R8, R21, R7 ;  /* 0x0000001508087223 */ /* 0x008fc80000000007 */
[----:B--2---:R-:W-:-:S04]  /*0750*/  FFMA R9, R9, R22, R8 ;  /* 0x0000001609097223 */ /* 0x004fc80000000008 */
[----:B------:R-:W-:-:S04]  /*0760*/  FFMA R10, R10, R25, R9 ;  /* 0x000000190a0a7223 */ /* 0x000fc80000000009 */
[----:B-----5:R-:W-:-:S04]  /*0770*/  FFMA R11, R11, R18, R10 ;  /* 0x000000120b0b7223 */ /* 0x020fc8000000000a */
[----:B------:R-:W-:Y:S01]  /*0780*/  FFMA R6, R26, R16, R11 ;  /* 0x000000101a067223 */ /* 0x000fe2000000000b */
[----:B------:R-:W-:Y:S06]  /*0790*/  @P1 BRA `(.L_x_14) ;  /* 0xfffffff800a41947 */ /* 0x000fec000383ffff */
.L_x_13:
[----:B------:R-:W-:Y:S05]  /*07a0*/  BSYNC.RECONVERGENT B1 ;  /* 0x0000000000017941 */ /* 0x000fea0003800200 */
.L_x_12:
[----:B------:R-:W-:Y:S05]  /*07b0*/  @!P0 BRA `(.L_x_11) ;  /* 0x0000000400948947 */ /* 0x000fea0003800000 */
[----:B------:R-:W-:Y:S01]  /*07c0*/  ISETP.GE.U32.AND P0, PT, R5, 0x8, PT ;  /* 0x000000080500780c */ /* 0x000fe20003f06070 */
[----:B------:R-:W-:Y:S01]  /*07d0*/  BSSY.RECONVERGENT B1, `(.L_x_15) ;  /* 0x0000032000017945 */ /* 0x000fe20003800200 */
[----:B------:R-:W-:-:S04]  /*07e0*/  LOP3.LUT R24, R4, 0x7, RZ, 0xc0, !PT ;  /* 0x0000000704187812 */ /* 0x000fc800078ec0ff */
[----:B------:R-:W-:-:S07]  /*07f0*/  ISETP.NE.AND P1, PT, R24, RZ, PT ;  /* 0x000000ff1800720c */ /* 0x000fce0003f25270 */
[----:B------:R-:W-:Y:S06]  /*0800*/  @!P0 BRA `(.L_x_16) ;  /* 0x0000000000b88947 */ /* 0x000fec0003800000 */
[----:B------:R-:W0:Y:S08]  /*0810*/  LDC.64 R20, c[0x0][0x390] ;  /* 0x0000e400ff147b82 */ /* 0x000e300000000a00 */
[----:B------:R-:W1:Y:S08]  /*0820*/  LDC.64 R10, c[0x0][0x3a0] ;  /* 0x0000e800ff0a7b82 */ /* 0x000e700000000a00 */
[----:B------:R-:W2:Y:S01]  /*0830*/  LDC.64 R8, c[0x0][0x398] ;  /* 0x0000e600ff087b82 */ /* 0x000ea20000000a00 */
[----:B0-----:R-:W-:-:S05]  /*0840*/  IMAD.WIDE R20, R3, 0x4, R20 ;  /* 0x0000000403147825 */ /* 0x001fca00078e0214 */
[----:B------:R-:W1:Y:S04]  /*0850*/  LDG.E R29, desc[UR4][R20.64] ;  /* 0x00000004141d7981 */ /* 0x000e68000c1e1900 */
[----:B------:R-:W3:Y:S04]  /*0860*/  LDG.E R27, desc[UR4][R20.64+0x4] ;  /* 0x00000404141b7981 */ /* 0x000ee8000c1e1900 */
[----:B------:R-:W4:Y:S04]  /*0870*/  LDG.E R25, desc[UR4][R20.64+0x8] ;  /* 0x0000080414197981 */ /* 0x000f28000c1e1900 */
[----:B------:R-:W5:Y:S04]  /*0880*/  LDG.E R13, desc[UR4][R20.64+0xc] ;  /* 0x00000c04140d7981 */ /* 0x000f68000c1e1900 */
[----:B------:R-:W5:Y:S04]  /*0890*/  LDG.E R15, desc[UR4][R20.64+0x10] ;  /* 0x00001004140f7981 */ /* 0x000f68000c1e1900 */
[----:B------:R-:W5:Y:S04]  /*08a0*/  LDG.E R17, desc[UR4][R20.64+0x14] ;  /* 0x0000140414117981 */ /* 0x000f68000c1e1900 */
[----:B------:R-:W5:Y:S04]  /*08b0*/  LDG.E R19, desc[UR4][R20.64+0x18] ;  /* 0x0000180414137981 */ /* 0x000f68000c1e1900 */
[----:B------:R4:W5:Y:S01]  /*08c0*/  LDG.E R23, desc[UR4][R20.64+0x1c] ;  /* 0x00001c0414177981 */ /* 0x000962000c1e1900 */
[----:B--2---:R-:W-:-:S05]  /*08d0*/  IMAD.WIDE R8, R3, 0x4, R8 ;  /* 0x0000000403087825 */ /* 0x004fca00078e0208 */
[----:B------:R-:W2:Y:S04]  /*08e0*/  LDG.E R7, desc[UR4][R8.64] ;  /* 0x0000000408077981 */ /* 0x000ea8000c1e1900 */
[----:B------:R-:W2:Y:S01]  /*08f0*/  LDG.E R22, desc[UR4][R8.64+0x8] ;  /* 0x0000080408167981 */ /* 0x000ea2000c1e1900 */
[----:B-1----:R-:W-:-:S04]  /*0900*/  IMAD.WIDE.U32 R28, R29, 0x4, R10 ;  /* 0x000000041d1c7825 */ /* 0x002fc800078e000a */
[--C-:B---3--:R-:W-:Y:S01]  /*0910*/  IMAD.WIDE.U32 R26, R27, 0x4, R10.reuse ;  /* 0x000000041b1a7825 */ /* 0x108fe200078e000a */
[----:B------:R-:W2:Y:S03]  /*0920*/  LDG.E R5, desc[UR4][R28.64] ;  /* 0x000000041c057981 */ /* 0x000ea6000c1e1900 */
[--C-:B----4-:R-:W-:Y:S01]  /*0930*/  IMAD.WIDE.U32 R20, R25, 0x4, R10.reuse ;  /* 0x0000000419147825 */ /* 0x110fe200078e000a */
[----:B------:R-:W3:Y:S04]  /*0940*/  LDG.E R2, desc[UR4][R26.64] ;  /* 0x000000041a027981 */ /* 0x000ee8000c1e1900 */
[----:B------:R-:W3:Y:S01]  /*0950*/  LDG.E R25, desc[UR4][R8.64+0x4] ;  /* 0x0000040408197981 */ /* 0x000ee2000c1e1900 */
[----:B-----5:R-:W-:-:S03]  /*0960*/  IMAD.WIDE.U32 R12, R13, 0x4, R10 ;  /* 0x000000040d0c7825 */ /* 0x020fc600078e000a */
[----:B------:R-:W4:Y:S01]  /*0970*/  LDG.E R21, desc[UR4][R20.64] ;  /* 0x0000000414157981 */ /* 0x000f22000c1e1900 */
[----:B------:R-:W-:-:S03]  /*0980*/  IMAD.WIDE.U32 R14, R15, 0x4, R10 ;  /* 0x000000040f0e7825 */ /* 0x000fc600078e000a */
[----:B------:R-:W5:Y:S01]  /*0990*/  LDG.E R13, desc[UR4][R12.64] ;  /* 0x000000040c0d7981 */ /* 0x000f62000c1e1900 */
[----:B------:R-:W-:-:S03]  /*09a0*/  IMAD.WIDE.U32 R16, R17, 0x4, R10 ;  /* 0x0000000411107825 */ /* 0x000fc600078e000a */
[----:B------:R-:W5:Y:S01]  /*09b0*/  LDG.E R28, desc[UR4][R8.64+0xc] ;  /* 0x00000c04081c7981 */ /* 0x000f62000c1e1900 */
[----:B------:R-:W-:-:S03]  /*09c0*/  IMAD.WIDE.U32 R18, R19, 0x4, R10 ;  /* 0x0000000413127825 */ /* 0x000fc600078e000a */
[----:B------:R-:W5:Y:S04]  /*09d0*/  LDG.E R14, desc[UR4][R14.64] ;  /* 0x000000040e0e7981 */ /* 0x000f68000c1e1900 */
[----:B------:R-:W5:Y:S01]  /*09e0*/  LDG.E R29, desc[UR4][R8.64+0x10] ;  /* 0x00001004081d7981 */ /* 0x000f62000c1e1900 */
[----:B------:R-:W-:-:S03]  /*09f0*/  IMAD.WIDE.U32 R10, R23, 0x4, R10 ;  /* 0x00000004170a7825 */ /* 0x000fc600078e000a */
[----:B------:R-:W5:Y:S04]  /*0a00*/  LDG.E R17, desc[UR4][R16.64] ;  /* 0x0000000410117981 */ /* 0x000f68000c1e1900 */
[----:B------:R-:W5:Y:S04]  /*0a10*/  LDG.E R26, desc[UR4][R8.64+0x14] ;  /* 0x00001404081a7981 */ /* 0x000f68000c1e1900 */
[----:B------:R-:W5:Y:S04]  /*0a20*/  LDG.E R18, desc[UR4][R18.64] ;  /* 0x0000000412127981 */ /* 0x000f68000c1e1900 */
[----:B------:R-:W5:Y:S04]  /*0a30*/  LDG.E R23, desc[UR4][R8.64+0x18] ;  /* 0x0000180408177981 */ /* 0x000f68000c1e1900 */
[----:B------:R-:W5:Y:S04]  /*0a40*/  LDG.E R12, desc[UR4][R8.64+0x1c] ;  /* 0x00001c04080c7981 */ /* 0x000f68000c1e1900 */
[----:B------:R-:W5:Y:S01]  /*0a50*/  LDG.E R10, desc[UR4][R10.64] ;  /* 0x000000040a0a7981 */ /* 0x000f62000c1e1900 */
[----:B------:R-:W-:Y:S01]  /*0a60*/  IADD3 R3, PT, PT, R3, 0x8, RZ ;  /* 0x0000000803037810 */ /* 0x000fe20007ffe0ff */
[----:B--2---:R-:W-:-:S04]  /*0a70*/  FFMA R6, R7, R5, R6 ;  /* 0x0000000507067223 */ /* 0x004fc80000000006 */
[----:B---3--:R-:W-:-:S04]  /*0a80*/  FFMA R25, R25, R2, R6 ;  /* 0x0000000219197223 */ /* 0x008fc80000000006 */
[----:B----4-:R-:W-:-:S04]  /*0a90*/  FFMA R21, R22, R21, R25 ;  /* 0x0000001516157223 */ /* 0x010fc80000000019 */
[----:B-----5:R-:W-:-:S04]  /*0aa0*/  FFMA R28, R28, R13, R21 ;  /* 0x0000000d1c1c7223 */ /* 0x020fc80000000015 */
[----:B------:R-:W-:-:S04]  /*0ab0*/  FFMA R29, R29, R14, R28 ;  /* 0x0000000e1d1d7223 */ /* 0x000fc8000000001c */
[----:B------:R-:W-:-:S04]  /*0ac0*/  FFMA R26, R26, R17, R29 ;  /* 0x000000111a1a7223 */ /* 0x000fc8000000001d */
[----:B------:R-:W-:-:S04]  /*0ad0*/  FFMA R23, R23, R18, R26 ;  /* 0x0000001217177223 */ /* 0x000fc8000000001a */
[----:B------:R-:W-:-:S07]  /*0ae0*/  FFMA R6, R12, R10, R23 ;  /* 0x0000000a0c067223 */ /* 0x000fce0000000017 */
.L_x_16:
[----:B------:R-:W-:Y:S05]  /*0af0*/  BSYNC.RECONVERGENT B1 ;  /* 0x0000000000017941 */ /* 0x000fea0003800200 */
.L_x_15:
        /* <DEDUP_REMOVED lines=8> */
[----:B0-----:R-:W-:-:S07]  /*0b80*/  IMAD.WIDE R12, R3, 0x4, R8 ;  /* 0x00000004030c7825 */ /* 0x001fce00078e0208 */
[----:B------:R-:W0:Y:S01]  /*0b90*/  LDC.64 R8, c[0x0][0x3a0] ;  /* 0x0000e800ff087b82 */ /* 0x000e220000000a00 */
[----:B------:R-:W0:Y:S04]  /*0ba0*/  LDG.E R15, desc[UR4][R12.64] ;  /* 0x000000040c0f7981 */ /* 0x000e28000c1e1900 */
[----:B------:R-:W2:Y:S04]  /*0bb0*/  LDG.E R17, desc[UR4][R12.64+0x4] ;  /* 0x000004040c117981 */ /* 0x000ea8000c1e1900 */
[----:B------:R-:W3:Y:S04]  /*0bc0*/  LDG.E R19, desc[UR4][R12.64+0x8] ;  /* 0x000008040c137981 */ /* 0x000ee8000c1e1900 */
[----:B------:R-:W4:Y:S01]  /*0bd0*/  LDG.E R7, desc[UR4][R12.64+0xc] ;  /* 0x00000c040c077981 */ /* 0x000f22000c1e1900 */
[----:B-1----:R-:W-:-:S05]  /*0be0*/  IMAD.WIDE R10, R3, 0x4, R10 ;  /* 0x00000004030a7825 */ /* 0x002fca00078e020a */
[----:B------:R-:W5:Y:S04]  /*0bf0*/  LDG.E R5, desc[UR4][R10.64] ;  /* 0x000000040a057981 */ /* 0x000f68000c1e1900 */
        /* <DEDUP_REMOVED lines=9> */
[----:B------:R-:W3:Y:S04]  /*0c90*/  LDG.E R7, desc[UR4][R10.64+0x8] ;  /* 0x000008040a077981 */ /* 0x000ee8000c1e1900 */
[----:B------:R-:W4:Y:S01]  /*0ca0*/  LDG.E R8, desc[UR4][R8.64] ;  /* 0x0000000408087981 */ /* 0x000f22000c1e1900 */
[----:B------:R-:W-:Y:S01]  /*0cb0*/  IADD3 R3, PT, PT, R3, 0x4, RZ ;  /* 0x0000000403037810 */ /* 0x000fe20007ffe0ff */
[----:B-----5:R-:W-:-:S04]  /*0cc0*/  FFMA R5, R5, R14, R6 ;  /* 0x0000000e05057223 */ /* 0x020fc80000000006 */
[----:B--2---:R-:W-:-:S04]  /*0cd0*/  FFMA R2, R2, R16, R5 ;  /* 0x0000001002027223 */ /* 0x004fc80000000005 */
[----:B---3--:R-:W-:-:S04]  /*0ce0*/  FFMA R2, R7, R18, R2 ;  /* 0x0000001207027223 */ /* 0x008fc80000000002 */
[----:B----4-:R-:W-:-:S07]  /*0cf0*/  FFMA R6, R13, R8, R2 ;  /* 0x000000080d067223 */ /* 0x010fce0000000002 */
.L_x_18:
[----:B------:R-:W-:Y:S05]  /*0d00*/  BSYNC.RECONVERGENT B1 ;  /* 0x0000000000017941 */ /* 0x000fea0003800200 */
.L_x_17:
[----:B------:R-:W-:Y:S05]  /*0d10*/  @!P1 BRA `(.L_x_11) ;  /* 0x00000000003c9947 */ /* 0x000fea0003800000 */
[----:B------:R-:W0:Y:S01]  /*0d20*/  LDC.64 R16, c[0x0][0x3a0] ;  /* 0x0000e800ff107b82 */ /* 0x000e220000000a00 */
[----:B------:R-:W-:-:S07]  /*0d30*/  IADD3 R2, PT, PT, -R4, RZ, RZ ;  /* 0x000000ff04027210 */ /* 0x000fce0007ffe1ff */
[----:B------:R-:W1:Y:S08]  /*0d40*/  LDC.64 R12, c[0x0][0x390] ;  /* 0x0000e400ff0c7b82 */ /* 0x000e700000000a00 */
[----:B------:R-:W2:Y:S02]  /*0d50*/  LDC.64 R14, c[0x0][0x398] ;  /* 0x0000e600ff0e7b82 */ /* 0x000ea40000000a00 */
.L_x_19:
[----:B-1----:R-:W-:-:S06]  /*0d60*/  IMAD.WIDE R4, R3, 0x4, R12 ;  /* 0x0000000403047825 */ /* 0x002fcc00078e020c */
[----:B------:R-:W0:Y:S01]  /*0d70*/  LDG.E R5, desc[UR4][R4.64] ;  /* 0x0000000404057981 */ /* 0x000e22000c1e1900 */
[----:B--2---:R-:W-:-:S06]  /*0d80*/  IMAD.WIDE R8, R3, 0x4, R14 ;  /* 0x0000000403087825 */ /* 0x004fcc00078e020e */
[----:B------:R-:W2:Y:S01]  /*0d90*/  LDG.E R9, desc[UR4][R8.64] ;  /* 0x0000000408097981 */ /* 0x000ea2000c1e1900 */
[----:B------:R-:W-:Y:S01]  /*0da0*/  IADD3 R2, PT, PT, R2, 0x1, RZ ;  /* 0x0000000102027810 */ /* 0x000fe20007ffe0ff */
[----:B0-----:R-:W-:-:S06]  /*0db0*/  IMAD.WIDE.U32 R10, R5, 0x4, R16 ;  /* 0x00000004050a7825 */ /* 0x001fcc00078e0010 */
[----:B------:R-:W2:Y:S01]  /*0dc0*/  LDG.E R10, desc[UR4][R10.64] ;  /* 0x000000040a0a7981 */ /* 0x000ea2000c1e1900 */
[----:B------:R-:W-:Y:S02]  /*0dd0*/  ISETP.NE.AND P0, PT, R2, RZ, PT ;  /* 0x000000ff0200720c */ /* 0x000fe40003f05270 */
[----:B------:R-:W-:Y:S01]  /*0de0*/  IADD3 R3, PT, PT, R3, 0x1, RZ ;  /* 0x0000000103037810 */ /* 0x000fe20007ffe0ff */
[----:B--2---:R-:W-:-:S10]  /*0df0*/  FFMA R6, R9, R10, R6 ;  /* 0x0000000a09067223 */ /* 0x004fd40000000006 */
[----:B------:R-:W-:Y:S05]  /*0e00*/  @P0 BRA `(.L_x_19) ;  /* 0xfffffffc00d40947 */ /* 0x000fea000383ffff */
.L_x_11:
[----:B------:R-:W-:Y:S05]  /*0e10*/  BSYNC.RECONVERGENT B0 ;  /* 0x0000000000007941 */ /* 0x000fea0003800200 */
.L_x_10:
[----:B------:R-:W0:Y:S02]  /*0e20*/  LDC.64 R2, c[0x0][0x3a8] ;  /* 0x0000ea00ff027b82 */ /* 0x000e240000000a00 */
[----:B0-----:R-:W-:-:S05]  /*0e30*/  IMAD.WIDE R2, R0, 0x4, R2 ;  /* 0x0000000400027825 */ /* 0x001fca00078e0202 */
[----:B------:R-:W-:Y:S01]  /*0e40*/  STG.E desc[UR4][R2.64], R6 ;  /* 0x0000000602007986 */ /* 0x000fe2000c101904 */
[----:B------:R-:W-:Y:S05]  /*0e50*/  EXIT ;  /* 0x000000000000794d */ /* 0x000fea0003800000 */
.L_x_20:
        /* <DEDUP_REMOVED lines=10> */
.L_x_22:


//--------------------- .nv.shared.reserved.0     --------------------------
	.section	.nv.shared.reserved.0,"aw",@nobits
	.weak		__nv_reservedSMEM_offset_0_alias
	.size		__nv_reservedSMEM_offset_0_alias, 0, 64
	.other		__nv_reservedSMEM_offset_0_alias,@"STO_CUDA_RESERVED_SHARED STV_DEFAULT"
__nv_reservedSMEM_offset_0_alias:
	.zero		0
	.zero		64


//--------------------- .nv.constant0._Z15spmv_jds_kerneljPjS_S_S_PfS0_S0_ --------------------------
	.section	.nv.constant0._Z15spmv_jds_kerneljPjS_S_S_PfS0_S0_,"a",@progbits
	.sectionflags	@""
	.align	4
.nv.constant0._Z15spmv_jds_kerneljPjS_S_S_PfS0_S0_:
	.zero		960


//--------------------- .nv.constant0._Z15spmv_csr_kerneljPjS_PfS0_S0_ --------------------------
	.section	.nv.constant0._Z15spmv_csr_kerneljPjS_PfS0_S0_,"a",@progbits
	.sectionflags	@""
	.align	4
.nv.constant0._Z15spmv_csr_kerneljPjS_PfS0_S0_:
	.zero		944


//--------------------- SYMBOLS --------------------------

	.type		.nv.reservedSmem.offset0,@object
	.size		.nv.reservedSmem.offset0,0x4
